	.target	sm_100a

	.elftype	@"ET_EXEC"


//--------------------- .note.nv.tkinfo           --------------------------
	.section	.note.nv.tkinfo,"",@"SHT_NOTE"
	.sectionflags	@"SHF_NOTE_NV_TKINFO"
	.tkinfo
        /*0018*/ 	.word	0x00000002
        /*0030*/ 	.string	""
        /*0030*/ 	.string	"ptxas"
        /*0030*/ 	.string	"Cuda compilation tools, release 13.0, V13.0.88"
        /*0030*/ 	.string	"Build cuda_13.0.r13.0/compiler.36424714_0"
        /*0030*/ 	.string	"-arch sm_100a -m 64 "



//--------------------- .note.nv.cuinfo           --------------------------
	.section	.note.nv.cuinfo,"",@"SHT_NOTE"
	.sectionflags	@"SHF_NOTE_NV_CUINFO"
        /*0018*/ 	.short	0x0002
        /*001a*/ 	.short	0x0064
        /*001c*/ 	.short	0x0082
	.zero		2


//--------------------- .nv.info                  --------------------------
	.section	.nv.info,"",@"SHT_CUDA_INFO"
	.align	4


	//----- nvinfo : EIATTR_REGCOUNT
	.align		4
        /*0000*/ 	.byte	0x04, 0x2f
        /*0002*/ 	.short	(.L_20 - .L_19)
	.align		4
.L_19:
        /*0004*/ 	.word	index@(_ZN7cutlass13device_kernelINS_4gemm6kernel13GemmUniversalIN4cute5tupleIJiiiiEEENS1_10collective13CollectiveMmaINS1_35MainloopSm100TmaUmmaWarpSpecializedILi7ELi2ELi2ENS5_IJNS4_1CILi1EEESB_SB_EEEEENS5_IJNSA_ILi128EEENSA_ILi256EEENSA_ILi64EEEEEENS_12float_e4m3_tENS5_IJSB_llEEESI_NS5_IJlSB_lEEENS4_8TiledMMAINS4_8MMA_AtomIJNS4_10MMA_TraitsINS4_19SM100_MMA_F8F6F4_SSEJSI_SI_fSE_SF_NS4_17integral_constantINS4_4UMMA5MajorELSR_1EEENSP_ISR_LSR_0EEENSP_INSQ_7ScaleInELSU_0EEESV_EEEEEENS4_6LayoutISC_NS5_IJNSA_ILi0EEESZ_SZ_EEEEENS5_IJNS4_10UnderscoreES12_S12_EEEEENS4_13SM90_TMA_LOADENS4_14ComposedLayoutINS4_7SwizzleILi3ELi4ELi3EEENS4_18smem_ptr_flag_bitsILi8EEENSY_INS5_IJSE_NSA_ILi8EEEEEENS5_IJSB_SE_EEEEEEEvNS4_8identityES15_NS16_INS17_ILi2ELi4ELi3EEES1A_NSY_INS5_IJS1B_SG_EEENS5_IJSG_SB_EEEEEEEvS1G_EENS_8epilogue10collective18CollectiveEpilogueINS1N_23Sm100TmaWarpSpecializedILi4ELi2ELi64ELb0ELb0EEEJSH_NS5_IJNSY_ISE_SB_EENSY_ISG_SB_EEEEESI_SK_SI_SK_NS1N_6fusion15FusionCallbacksIS1R_NS1V_17LinearCombinationISI_fSI_fLNS_15FloatRoundStyleE2EEESH_S1U_JEEENS4_5SM1004TMEM4LOAD26SM100_TMEM_LOAD_32dp32b64xES15_S1L_NS4_39AutoVectorizingCopyWithAssumedAlignmentILi128EEENS4_14SM90_TMA_STOREES1L_S26_S26_EEEvvEEEEvNT_6ParamsE)
        /*0008*/ 	.word	0x000000e0


	//----- nvinfo : EIATTR_FRAME_SIZE
	.align		4
.L_20:
        /*000c*/ 	.byte	0x04, 0x11
        /*000e*/ 	.short	(.L_22 - .L_21)
	.align		4
.L_21:
        /*0010*/ 	.word	index@($__internal_2_$__cuda_sm10x_tcgen05_guardrail_trap_unallocated_columns_being_dealloced)
        /*0014*/ 	.word	0x00000000


	//----- nvinfo : EIATTR_FRAME_SIZE
	.align		4
.L_22:
        /*0018*/ 	.byte	0x04, 0x11
        /*001a*/ 	.short	(.L_24 - .L_23)
	.align		4
.L_23:
        /*001c*/ 	.word	index@($__internal_1_$__cuda_sm10x_tcgen05_guardrail_trap_phase_invalid_during_alloc)
        /*0020*/ 	.word	0x00000000


	//----- nvinfo : EIATTR_FRAME_SIZE
	.align		4
.L_24:
        /*0024*/ 	.byte	0x04, 0x11
        /*0026*/ 	.short	(.L_26 - .L_25)
	.align		4
.L_25:
        /*0028*/ 	.word	index@($__internal_0_$__cuda_sm10x_tcgen05_guardrail_trap_col_being_dealloced_not_returned_by_alloc)
        /*002c*/ 	.word	0x00000000


	//----- nvinfo : EIATTR_FRAME_SIZE
	.align		4
.L_26:
        /*0030*/ 	.byte	0x04, 0x11
        /*0032*/ 	.short	(.L_28 - .L_27)
	.align		4
.L_27:
        /*0034*/ 	.word	index@(_ZN7cutlass13device_kernelINS_4gemm6kernel13GemmUniversalIN4cute5tupleIJiiiiEEENS1_10collective13CollectiveMmaINS1_35MainloopSm100TmaUmmaWarpSpecializedILi7ELi2ELi2ENS5_IJNS4_1CILi1EEESB_SB_EEEEENS5_IJNSA_ILi128EEENSA_ILi256EEENSA_ILi64EEEEEENS_12float_e4m3_tENS5_IJSB_llEEESI_NS5_IJlSB_lEEENS4_8TiledMMAINS4_8MMA_AtomIJNS4_10MMA_TraitsINS4_19SM100_MMA_F8F6F4_SSEJSI_SI_fSE_SF_NS4_17integral_constantINS4_4UMMA5MajorELSR_1EEENSP_ISR_LSR_0EEENSP_INSQ_7ScaleInELSU_0EEESV_EEEEEENS4_6LayoutISC_NS5_IJNSA_ILi0EEESZ_SZ_EEEEENS5_IJNS4_10UnderscoreES12_S12_EEEEENS4_13SM90_TMA_LOADENS4_14ComposedLayoutINS4_7SwizzleILi3ELi4ELi3EEENS4_18smem_ptr_flag_bitsILi8EEENSY_INS5_IJSE_NSA_ILi8EEEEEENS5_IJSB_SE_EEEEEEEvNS4_8identityES15_NS16_INS17_ILi2ELi4ELi3EEES1A_NSY_INS5_IJS1B_SG_EEENS5_IJSG_SB_EEEEEEEvS1G_EENS_8epilogue10collective18CollectiveEpilogueINS1N_23Sm100TmaWarpSpecializedILi4ELi2ELi64ELb0ELb0EEEJSH_NS5_IJNSY_ISE_SB_EENSY_ISG_SB_EEEEESI_SK_SI_SK_NS1N_6fusion15FusionCallbacksIS1R_NS1V_17LinearCombinationISI_fSI_fLNS_15FloatRoundStyleE2EEESH_S1U_JEEENS4_5SM1004TMEM4LOAD26SM100_TMEM_LOAD_32dp32b64xES15_S1L_NS4_39AutoVectorizingCopyWithAssumedAlignmentILi128EEENS4_14SM90_TMA_STOREES1L_S26_S26_EEEvvEEEEvNT_6ParamsE)
        /*0038*/ 	.word	0x00000000


	//----- nvinfo : EIATTR_MIN_STACK_SIZE
	.align		4
.L_28:
        /*003c*/ 	.byte	0x04, 0x12
        /*003e*/ 	.short	(.L_30 - .L_29)
	.align		4
.L_29:
        /*0040*/ 	.word	index@(_ZN7cutlass13device_kernelINS_4gemm6kernel13GemmUniversalIN4cute5tupleIJiiiiEEENS1_10collective13CollectiveMmaINS1_35MainloopSm100TmaUmmaWarpSpecializedILi7ELi2ELi2ENS5_IJNS4_1CILi1EEESB_SB_EEEEENS5_IJNSA_ILi128EEENSA_ILi256EEENSA_ILi64EEEEEENS_12float_e4m3_tENS5_IJSB_llEEESI_NS5_IJlSB_lEEENS4_8TiledMMAINS4_8MMA_AtomIJNS4_10MMA_TraitsINS4_19SM100_MMA_F8F6F4_SSEJSI_SI_fSE_SF_NS4_17integral_constantINS4_4UMMA5MajorELSR_1EEENSP_ISR_LSR_0EEENSP_INSQ_7ScaleInELSU_0EEESV_EEEEEENS4_6LayoutISC_NS5_IJNSA_ILi0EEESZ_SZ_EEEEENS5_IJNS4_10UnderscoreES12_S12_EEEEENS4_13SM90_TMA_LOADENS4_14ComposedLayoutINS4_7SwizzleILi3ELi4ELi3EEENS4_18smem_ptr_flag_bitsILi8EEENSY_INS5_IJSE_NSA_ILi8EEEEEENS5_IJSB_SE_EEEEEEEvNS4_8identityES15_NS16_INS17_ILi2ELi4ELi3EEES1A_NSY_INS5_IJS1B_SG_EEENS5_IJSG_SB_EEEEEEEvS1G_EENS_8epilogue10collective18CollectiveEpilogueINS1N_23Sm100TmaWarpSpecializedILi4ELi2ELi64ELb0ELb0EEEJSH_NS5_IJNSY_ISE_SB_EENSY_ISG_SB_EEEEESI_SK_SI_SK_NS1N_6fusion15FusionCallbacksIS1R_NS1V_17LinearCombinationISI_fSI_fLNS_15FloatRoundStyleE2EEESH_S1U_JEEENS4_5SM1004TMEM4LOAD26SM100_TMEM_LOAD_32dp32b64xES15_S1L_NS4_39AutoVectorizingCopyWithAssumedAlignmentILi128EEENS4_14SM90_TMA_STOREES1L_S26_S26_EEEvvEEEEvNT_6ParamsE)
        /*0044*/ 	.word	0x00000000
.L_30:


//--------------------- .nv.compat                --------------------------
	.section	.nv.compat,"",@"SHT_CUDA_COMPAT_INFO"
	.align	4
        /*0000*/ 	.byte	0x02, 0x09, 0x01, 0x00, 0x02, 0x02, 0x02, 0x00, 0x02, 0x05, 0x05, 0x00, 0x03, 0x07, 0x01, 0x01
        /*0010*/ 	.byte	0x02, 0x03, 0x01, 0x00, 0x02, 0x06, 0x01, 0x00, 0x04, 0x0b, 0x08, 0x00, 0x09, 0x00, 0x00, 0x00
        /*0020*/ 	.byte	0x00, 0x00, 0x00, 0x00


//--------------------- .nv.info._ZN7cutlass13device_kernelINS_4gemm6kernel13GemmUniversalIN4cute5tupleIJiiiiEEENS1_10collective13CollectiveMmaINS1_35MainloopSm100TmaUmmaWarpSpecializedILi7ELi2ELi2ENS5_IJNS4_1CILi1EEESB_SB_EEEEENS5_IJNSA_ILi128EEENSA_ILi256EEENSA_ILi64EEEEEENS_12float_e4m3_tENS5_IJSB_llEEESI_NS5_IJlSB_lEEENS4_8TiledMMAINS4_8MMA_AtomIJNS4_10MMA_TraitsINS4_19SM100_MMA_F8F6F4_SSEJSI_SI_fSE_SF_NS4_17integral_constantINS4_4UMMA5MajorELSR_1EEENSP_ISR_LSR_0EEENSP_INSQ_7ScaleInELSU_0EEESV_EEEEEENS4_6LayoutISC_NS5_IJNSA_ILi0EEESZ_SZ_EEEEENS5_IJNS4_10UnderscoreES12_S12_EEEEENS4_13SM90_TMA_LOADENS4_14ComposedLayoutINS4_7SwizzleILi3ELi4ELi3EEENS4_18smem_ptr_flag_bitsILi8EEENSY_INS5_IJSE_NSA_ILi8EEEEEENS5_IJSB_SE_EEEEEEEvNS4_8identityES15_NS16_INS17_ILi2ELi4ELi3EEES1A_NSY_INS5_IJS1B_SG_EEENS5_IJSG_SB_EEEEEEEvS1G_EENS_8epilogue10collective18CollectiveEpilogueINS1N_23Sm100TmaWarpSpecializedILi4ELi2ELi64ELb0ELb0EEEJSH_NS5_IJNSY_ISE_SB_EENSY_ISG_SB_EEEEESI_SK_SI_SK_NS1N_6fusion15FusionCallbacksIS1R_NS1V_17LinearCombinationISI_fSI_fLNS_15FloatRoundStyleE2EEESH_S1U_JEEENS4_5SM1004TMEM4LOAD26SM100_TMEM_LOAD_32dp32b64xES15_S1L_NS4_39AutoVectorizingCopyWithAssumedAlignmentILi128EEENS4_14SM90_TMA_STOREES1L_S26_S26_EEEvvEEEEvNT_6ParamsE --------------------------
	.section	.nv.info._ZN7cutlass13device_kernelINS_4gemm6kernel13GemmUniversalIN4cute5tupleIJiiiiEEENS1_10collective13CollectiveMmaINS1_35MainloopSm100TmaUmmaWarpSpecializedILi7ELi2ELi2ENS5_IJNS4_1CILi1EEESB_SB_EEEEENS5_IJNSA_ILi128EEENSA_ILi256EEENSA_ILi64EEEEEENS_12float_e4m3_tENS5_IJSB_llEEESI_NS5_IJlSB_lEEENS4_8TiledMMAINS4_8MMA_AtomIJNS4_10MMA_TraitsINS4_19SM100_MMA_F8F6F4_SSEJSI_SI_fSE_SF_NS4_17integral_constantINS4_4UMMA5MajorELSR_1EEENSP_ISR_LSR_0EEENSP_INSQ_7ScaleInELSU_0EEESV_EEEEEENS4_6LayoutISC_NS5_IJNSA_ILi0EEESZ_SZ_EEEEENS5_IJNS4_10UnderscoreES12_S12_EEEEENS4_13SM90_TMA_LOADENS4_14ComposedLayoutINS4_7SwizzleILi3ELi4ELi3EEENS4_18smem_ptr_flag_bitsILi8EEENSY_INS5_IJSE_NSA_ILi8EEEEEENS5_IJSB_SE_EEEEEEEvNS4_8identityES15_NS16_INS17_ILi2ELi4ELi3EEES1A_NSY_INS5_IJS1B_SG_EEENS5_IJSG_SB_EEEEEEEvS1G_EENS_8epilogue10collective18CollectiveEpilogueINS1N_23Sm100TmaWarpSpecializedILi4ELi2ELi64ELb0ELb0EEEJSH_NS5_IJNSY_ISE_SB_EENSY_ISG_SB_EEEEESI_SK_SI_SK_NS1N_6fusion15FusionCallbacksIS1R_NS1V_17LinearCombinationISI_fSI_fLNS_15FloatRoundStyleE2EEESH_S1U_JEEENS4_5SM1004TMEM4LOAD26SM100_TMEM_LOAD_32dp32b64xES15_S1L_NS4_39AutoVectorizingCopyWithAssumedAlignmentILi128EEENS4_14SM90_TMA_STOREES1L_S26_S26_EEEvvEEEEvNT_6ParamsE,"",@"SHT_CUDA_INFO"
	.sectionflags	@""
	.align	4


	//----- nvinfo : EIATTR_CUDA_API_VERSION
	.align		4
        /*0000*/ 	.byte	0x04, 0x37
        /*0002*/ 	.short	(.L_32 - .L_31)
.L_31:
        /*0004*/ 	.word	0x00000082


	//----- nvinfo : EIATTR_KPARAM_INFO
	.align		4
.L_32:
        /*0008*/ 	.byte	0x04, 0x17
        /*000a*/ 	.short	(.L_34 - .L_33)
.L_33:
        /*000c*/ 	.word	0x00000000
        /*0010*/ 	.short	0x0000
        /*0012*/ 	.short	0x0000
        /*0014*/ 	.byte	0x00, 0xf0, 0x01, 0x20


	//----- nvinfo : EIATTR_AT_ENTRY_FRAGMENTS
	.align		4
.L_34:
        /*0018*/ 	.byte	0x04, 0x4f
        /*001a*/ 	.short	(.L_36 - .L_35)


	//   ....[0]....
.L_35:
        /*001c*/ 	.word	0x00000006


	//----- nvinfo : EIATTR_RESERVED_SMEM_USED
	.align		4
.L_36:
        /*0020*/ 	.byte	0x01, 0x41
	.zero		2


	//----- nvinfo : EIATTR_SPARSE_MMA_MASK
	.align		4
        /*0024*/ 	.byte	0x03, 0x50
        /*0026*/ 	.short	0x0000


	//----- nvinfo : EIATTR_TCGEN05_1CTA_USED
	.align		4
        /*0028*/ 	.byte	0x01, 0x51
	.zero		2


	//----- nvinfo : EIATTR_MAXREG_COUNT
	.align		4
        /*002c*/ 	.byte	0x03, 0x1b
        /*002e*/ 	.short	0x00ff


	//----- nvinfo : EIATTR_NUM_BARRIERS
	.align		4
        /*0030*/ 	.byte	0x02, 0x4c
        /*0032*/ 	.byte	0x07
	.zero		1


	//----- nvinfo : EIATTR_EXTERNS
	.align		4
        /*0034*/ 	.byte	0x04, 0x0f
        /*0036*/ 	.short	(.L_38 - .L_37)


	//   ....[0]....
	.align		4
.L_37:
        /*0038*/ 	.word	index@(__assertfail)


	//----- nvinfo : EIATTR_MERCURY_ISA_VERSION
	.align		4
.L_38:
        /*003c*/ 	.byte	0x03, 0x5f
        /*003e*/ 	.short	0x0101


	//----- nvinfo : EIATTR_INT_WARP_WIDE_INSTR_OFFSETS
	.align		4
        /*0040*/ 	.byte	0x04, 0x31
        /*0042*/ 	.short	(.L_40 - .L_39)


	//   ....[0]....
.L_39:
        /*0044*/ 	.word	0x00001e00


	//   ....[1]....
        /*0048*/ 	.word	0x000037f0


	//   ....[2]....
        /*004c*/ 	.word	0x00003810


	//   ....[3]....
        /*0050*/ 	.word	0x00003840


	//   ....[4]....
        /*0054*/ 	.word	0x00004180


	//   ....[5]....
        /*0058*/ 	.word	0x000041f0


	//   ....[6]....
        /*005c*/ 	.word	0x000042d0


	//   ....[7]....
        /*0060*/ 	.word	0x00004350


	//   ....[8]....
        /*0064*/ 	.word	0x00004460


	//   ....[9]....
        /*0068*/ 	.word	0x000044f0


	//   ....[10]....
        /*006c*/ 	.word	0x000046d0


	//   ....[11]....
        /*0070*/ 	.word	0x00004830


	//----- nvinfo : EIATTR_COOP_GROUP_MASK_REGIDS
	.align		4
.L_40:
        /*0074*/ 	.byte	0x04, 0x29
        /*0076*/ 	.short	(.L_42 - .L_41)


	//   ....[0]....
.L_41:
        /*0078*/ 	.word	0xffffffff


	//   ....[1]....
        /*007c*/ 	.word	0xffffffff


	//   ....[2]....
        /*0080*/ 	.word	0xffffffff


	//   ....[3]....
        /*0084*/ 	.word	0xffffffff


	//   ....[4]....
        /*0088*/ 	.word	0xffffffff


	//   ....[5]....
        /*008c*/ 	.word	0xffffffff


	//   ....[6]....
        /*0090*/ 	.word	0xffffffff


	//   ....[7]....
        /*0094*/ 	.word	0xffffffff


	//   ....[8]....
        /*0098*/ 	.word	0xffffffff


	//   ....[9]....
        /*009c*/ 	.word	0xffffffff


	//   ....[10]....
        /*00a0*/ 	.word	0xffffffff


	//   ....[11]....
        /*00a4*/ 	.word	0xffffffff


	//   ....[12]....
        /*00a8*/ 	.word	0xffffffff


	//----- nvinfo : EIATTR_COOP_GROUP_INSTR_OFFSETS
	.align		4
.L_42:
        /*00ac*/ 	.byte	0x04, 0x28
        /*00ae*/ 	.short	(.L_44 - .L_43)


	//   ....[0]....
.L_43:
        /*00b0*/ 	.word	0x00000090


	//   ....[1]....
        /*00b4*/ 	.word	0x000004d0


	//   ....[2]....
        /*00b8*/ 	.word	0x000006a0


	//   ....[3]....
        /*00bc*/ 	.word	0x00000840


	//   ....[4]....
        /*00c0*/ 	.word	0x00000940


	//   ....[5]....
        /*00c4*/ 	.word	0x00000ab0


	//   ....[6]....
        /*00c8*/ 	.word	0x00000c10


	//   ....[7]....
        /*00cc*/ 	.word	0x00001ce0


	//   ....[8]....
        /*00d0*/ 	.word	0x00002c70


	//   ....[9]....
        /*00d4*/ 	.word	0x00002e80


	//   ....[10]....
        /*00d8*/ 	.word	0x00002eb0


	//   ....[11]....
        /*00dc*/ 	.word	0x000036d0


	//   ....[12]....
        /*00e0*/ 	.word	0x00003900


	//----- nvinfo : EIATTR_VRC_CTA_INIT_COUNT
	.align		4
.L_44:
        /*00e4*/ 	.byte	0x02, 0x4a
        /*00e6*/ 	.byte	0x80
	.zero		1


	//----- nvinfo : EIATTR_SYSCALL_OFFSETS
	.align		4
        /*00e8*/ 	.byte	0x04, 0x46
        /*00ea*/ 	.short	(.L_46 - .L_45)


	//   ....[0]....
.L_45:
        /*00ec*/ 	.word	0x000052a0


	//   ....[1]....
        /*00f0*/ 	.word	0x000053e0


	//   ....[2]....
        /*00f4*/ 	.word	0x00005c40


	//   ....[3]....
        /*00f8*/ 	.word	0x00007260


	//   ....[4]....
        /*00fc*/ 	.word	0x00008810


	//   ....[5]....
        /*0100*/ 	.word	0x00009de0


	//----- nvinfo : EIATTR_MBARRIER_INSTR_OFFSETS
	.align		4
.L_46:
        /*0104*/ 	.byte	0x04, 0x39
        /*0106*/ 	.short	(.L_48 - .L_47)


	//   ....[0]....
.L_47:
        /*0108*/ 	.word	0x000005b0
        /*010c*/ 	.word	0x000000ff
        /*0110*/ 	.word	0x00000000
        /*0114*/ 	.short	0x0100
        /*0116*/ 	.byte	0x05
	.zero		1


	//   ....[1]....
        /*0118*/ 	.word	0x000005c0
        /*011c*/ 	.word	0x000000ff
        /*0120*/ 	.word	0x00000038
        /*0124*/ 	.short	0x0100
        /*0126*/ 	.byte	0x05
	.zero		1


	//   ....[2]....
        /*0128*/ 	.word	0x000005d0
        /*012c*/ 	.word	0x000000ff
        /*0130*/ 	.word	0x00000008
        /*0134*/ 	.short	0x0100
        /*0136*/ 	.byte	0x05
	.zero		1


	//   ....[3]....
        /*0138*/ 	.word	0x000005e0
        /*013c*/ 	.word	0x000000ff
        /*0140*/ 	.word	0x00000040
        /*0144*/ 	.short	0x0100
        /*0146*/ 	.byte	0x05
	.zero		1


	//   ....[4]....
        /*0148*/ 	.word	0x000005f0
        /*014c*/ 	.word	0x000000ff
        /*0150*/ 	.word	0x00000010
        /*0154*/ 	.short	0x0100
        /*0156*/ 	.byte	0x05
	.zero		1


	//   ....[5]....
        /*0158*/ 	.word	0x00000600
        /*015c*/ 	.word	0x000000ff
        /*0160*/ 	.word	0x00000048
        /*0164*/ 	.short	0x0100
        /*0166*/ 	.byte	0x05
	.zero		1


	//   ....[6]....
        /*0168*/ 	.word	0x00000610
        /*016c*/ 	.word	0x000000ff
        /*0170*/ 	.word	0x00000018
        /*0174*/ 	.short	0x0100
        /*0176*/ 	.byte	0x05
	.zero		1


	//   ....[7]....
        /*0178*/ 	.word	0x00000620
        /*017c*/ 	.word	0x000000ff
        /*0180*/ 	.word	0x00000050
        /*0184*/ 	.short	0x0100
        /*0186*/ 	.byte	0x05
	.zero		1


	//   ....[8]....
        /*0188*/ 	.word	0x00000630
        /*018c*/ 	.word	0x000000ff
        /*0190*/ 	.word	0x00000020
        /*0194*/ 	.short	0x0100
        /*0196*/ 	.byte	0x05
	.zero		1


	//   ....[9]....
        /*0198*/ 	.word	0x00000640
        /*019c*/ 	.word	0x000000ff
        /*01a0*/ 	.word	0x00000058
        /*01a4*/ 	.short	0x0100
        /*01a6*/ 	.byte	0x05
	.zero		1


	//   ....[10]....
        /*01a8*/ 	.word	0x00000650
        /*01ac*/ 	.word	0x000000ff
        /*01b0*/ 	.word	0x00000028
        /*01b4*/ 	.short	0x0100
        /*01b6*/ 	.byte	0x05
	.zero		1


	//   ....[11]....
        /*01b8*/ 	.word	0x00000660
        /*01bc*/ 	.word	0x000000ff
        /*01c0*/ 	.word	0x00000060
        /*01c4*/ 	.short	0x0100
        /*01c6*/ 	.byte	0x05
	.zero		1


	//   ....[12]....
        /*01c8*/ 	.word	0x00000670
        /*01cc*/ 	.word	0x000000ff
        /*01d0*/ 	.word	0x00000030
        /*01d4*/ 	.short	0x0100
        /*01d6*/ 	.byte	0x05
	.zero		1


	//   ....[13]....
        /*01d8*/ 	.word	0x00000680
        /*01dc*/ 	.word	0x000000ff
        /*01e0*/ 	.word	0x00000068
        /*01e4*/ 	.short	0x0100
        /*01e6*/ 	.byte	0x05
	.zero		1


	//   ....[14]....
        /*01e8*/ 	.word	0x000007b0
        /*01ec*/ 	.word	0x000000ff
        /*01f0*/ 	.word	0x00000070
        /*01f4*/ 	.short	0x0100
        /*01f6*/ 	.byte	0x07
	.zero		1


	//   ....[15]....
        /*01f8*/ 	.word	0x000007c0
        /*01fc*/ 	.word	0x000000ff
        /*0200*/ 	.word	0x00000090
        /*0204*/ 	.short	0x0100
        /*0206*/ 	.byte	0x07
	.zero		1


	//   ....[16]....
        /*0208*/ 	.word	0x000007d0
        /*020c*/ 	.word	0x000000ff
        /*0210*/ 	.word	0x00000078
        /*0214*/ 	.short	0x0100
        /*0216*/ 	.byte	0x07
	.zero		1


	//   ....[17]....
        /*0218*/ 	.word	0x000007e0
        /*021c*/ 	.word	0x000000ff
        /*0220*/ 	.word	0x00000098
        /*0224*/ 	.short	0x0100
        /*0226*/ 	.byte	0x07
	.zero		1


	//   ....[18]....
        /*0228*/ 	.word	0x000007f0
        /*022c*/ 	.word	0x000000ff
        /*0230*/ 	.word	0x00000080
        /*0234*/ 	.short	0x0100
        /*0236*/ 	.byte	0x07
	.zero		1


	//   ....[19]....
        /*0238*/ 	.word	0x00000800
        /*023c*/ 	.word	0x000000ff
        /*0240*/ 	.word	0x000000a0
        /*0244*/ 	.short	0x0100
        /*0246*/ 	.byte	0x07
	.zero		1


	//   ....[20]....
        /*0248*/ 	.word	0x00000810
        /*024c*/ 	.word	0x000000ff
        /*0250*/ 	.word	0x00000088
        /*0254*/ 	.short	0x0100
        /*0256*/ 	.byte	0x07
	.zero		1


	//   ....[21]....
        /*0258*/ 	.word	0x00000820
        /*025c*/ 	.word	0x000000ff
        /*0260*/ 	.word	0x000000a8
        /*0264*/ 	.short	0x0100
        /*0266*/ 	.byte	0x07
	.zero		1


	//   ....[22]....
        /*0268*/ 	.word	0x00000910
        /*026c*/ 	.word	0x000000ff
        /*0270*/ 	.word	0x000000b0
        /*0274*/ 	.short	0x0100
        /*0276*/ 	.byte	0x05
	.zero		1


	//   ....[23]....
        /*0278*/ 	.word	0x00000920
        /*027c*/ 	.word	0x000000ff
        /*0280*/ 	.word	0x000000b8
        /*0284*/ 	.short	0x0100
        /*0286*/ 	.byte	0x05
	.zero		1


	//   ....[24]....
        /*0288*/ 	.word	0x00000a60
        /*028c*/ 	.word	0x000000ff
        /*0290*/ 	.word	0x000000c0
        /*0294*/ 	.short	0x0100
        /*0296*/ 	.byte	0x05
	.zero		1


	//   ....[25]....
        /*0298*/ 	.word	0x00000a70
        /*029c*/ 	.word	0x000000ff
        /*02a0*/ 	.word	0x000000d0
        /*02a4*/ 	.short	0x0100
        /*02a6*/ 	.byte	0x05
	.zero		1


	//   ....[26]....
        /*02a8*/ 	.word	0x00000a80
        /*02ac*/ 	.word	0x000000ff
        /*02b0*/ 	.word	0x000000c8
        /*02b4*/ 	.short	0x0100
        /*02b6*/ 	.byte	0x05
	.zero		1


	//   ....[27]....
        /*02b8*/ 	.word	0x00000a90
        /*02bc*/ 	.word	0x000000ff
        /*02c0*/ 	.word	0x000000d8
        /*02c4*/ 	.short	0x0100
        /*02c6*/ 	.byte	0x05
	.zero		1


	//   ....[28]....
        /*02c8*/ 	.word	0x00000bc0
        /*02cc*/ 	.word	0x000000ff
        /*02d0*/ 	.word	0x000000e0
        /*02d4*/ 	.short	0x0100
        /*02d6*/ 	.byte	0x07
	.zero		1


	//   ....[29]....
        /*02d8*/ 	.word	0x00000bd0
        /*02dc*/ 	.word	0x000000ff
        /*02e0*/ 	.word	0x000000f0
        /*02e4*/ 	.short	0x0100
        /*02e6*/ 	.byte	0x07
	.zero		1


	//   ....[30]....
        /*02e8*/ 	.word	0x00000be0
        /*02ec*/ 	.word	0x000000ff
        /*02f0*/ 	.word	0x000000e8
        /*02f4*/ 	.short	0x0100
        /*02f6*/ 	.byte	0x07
	.zero		1


	//   ....[31]....
        /*02f8*/ 	.word	0x00000bf0
        /*02fc*/ 	.word	0x000000ff
        /*0300*/ 	.word	0x000000f8
        /*0304*/ 	.short	0x0100
        /*0306*/ 	.byte	0x07
	.zero		1


	//   ....[32]....
        /*0308*/ 	.word	0x00000ce0
        /*030c*/ 	.word	0x000000ff
        /*0310*/ 	.word	0x00000100
        /*0314*/ 	.short	0x0100
        /*0316*/ 	.byte	0x05
	.zero		1


	//   ....[33]....
        /*0318*/ 	.word	0x00000cf0
        /*031c*/ 	.word	0x000000ff
        /*0320*/ 	.word	0x00000110
        /*0324*/ 	.short	0x0100
        /*0326*/ 	.byte	0x05
	.zero		1


	//   ....[34]....
        /*0328*/ 	.word	0x00000d00
        /*032c*/ 	.word	0x000000ff
        /*0330*/ 	.word	0x00000108
        /*0334*/ 	.short	0x0100
        /*0336*/ 	.byte	0x05
	.zero		1


	//   ....[35]....
        /*0338*/ 	.word	0x00000d10
        /*033c*/ 	.word	0x000000ff
        /*0340*/ 	.word	0x00000118
        /*0344*/ 	.short	0x0100
        /*0346*/ 	.byte	0x05
	.zero		1


	//   ....[36]....
        /*0348*/ 	.word	0x000015e0
        /*034c*/ 	.word	0x00000003
        /*0350*/ 	.word	0x00000110
        /*0354*/ 	.short	0x010a
        /*0356*/ 	.byte	0xff
	.zero		1


	//   ....[37]....
        /*0358*/ 	.word	0x00001610
        /*035c*/ 	.word	0x00000003
        /*0360*/ 	.word	0x00000100
        /*0364*/ 	.short	0x0101
        /*0366*/ 	.byte	0xff
	.zero		1


	//   ....[38]....
        /*0368*/ 	.word	0x000016e0
        /*036c*/ 	.word	0x000000ff
        /*0370*/ 	.word	0x00000038
        /*0374*/ 	.short	0x010a
        /*0376*/ 	.byte	0x08
	.zero		1


	//   ....[39]....
        /*0378*/ 	.word	0x00001780
        /*037c*/ 	.word	0x000000ff
        /*0380*/ 	.word	0x00000038
        /*0384*/ 	.short	0x010a
        /*0386*/ 	.byte	0x21
	.zero		1


	//   ....[40]....
        /*0388*/ 	.word	0x000018d0
        /*038c*/ 	.word	0x000000ff
        /*0390*/ 	.word	0x00000038
        /*0394*/ 	.short	0x010a
        /*0396*/ 	.byte	0x08
	.zero		1


	//   ....[41]....
        /*0398*/ 	.word	0x000019e0
        /*039c*/ 	.word	0x000000ff
        /*03a0*/ 	.word	0x000000b8
        /*03a4*/ 	.short	0x0101
        /*03a6*/ 	.byte	0x04
	.zero		1


	//   ....[42]....
        /*03a8*/ 	.word	0x00001a00
        /*03ac*/ 	.word	0x000000ff
        /*03b0*/ 	.word	0x00000038
        /*03b4*/ 	.short	0x010a
        /*03b6*/ 	.byte	0x08
	.zero		1


	//   ....[43]....
        /*03b8*/ 	.word	0x00001a80
        /*03bc*/ 	.word	0x000000ff
        /*03c0*/ 	.word	0x00000038
        /*03c4*/ 	.short	0x010a
        /*03c6*/ 	.byte	0x11
	.zero		1


	//   ....[44]....
        /*03c8*/ 	.word	0x00001bd0
        /*03cc*/ 	.word	0x000000ff
        /*03d0*/ 	.word	0x00000038
        /*03d4*/ 	.short	0x010a
        /*03d6*/ 	.byte	0x08
	.zero		1


	//   ....[45]....
        /*03d8*/ 	.word	0x00001d10
        /*03dc*/ 	.word	0x00000002
        /*03e0*/ 	.word	0x000000c0
        /*03e4*/ 	.short	0x010a
        /*03e6*/ 	.byte	0xff
	.zero		1


	//   ....[46]....
        /*03e8*/ 	.word	0x00001dd0
        /*03ec*/ 	.word	0x00000002
        /*03f0*/ 	.word	0x00000000
        /*03f4*/ 	.short	0x0101
        /*03f6*/ 	.byte	0xff
	.zero		1


	//   ....[47]....
        /*03f8*/ 	.word	0x00002330
        /*03fc*/ 	.word	0x000000ff
        /*0400*/ 	.word	0x00000000
        /*0404*/ 	.short	0x010a
        /*0406*/ 	.byte	0x05
	.zero		1


	//   ....[48]....
        /*0408*/ 	.word	0x000023c0
        /*040c*/ 	.word	0x000000ff
        /*0410*/ 	.word	0x00000000
        /*0414*/ 	.short	0x010a
        /*0416*/ 	.byte	0x05
	.zero		1


	//   ....[49]....
        /*0418*/ 	.word	0x00002450
        /*041c*/ 	.word	0x000000ff
        /*0420*/ 	.word	0x00000000
        /*0424*/ 	.short	0x010a
        /*0426*/ 	.byte	0x05
	.zero		1


	//   ....[50]....
        /*0428*/ 	.word	0x000024e0
        /*042c*/ 	.word	0x000000ff
        /*0430*/ 	.word	0x00000000
        /*0434*/ 	.short	0x010a
        /*0436*/ 	.byte	0x05
	.zero		1


	//   ....[51]....
        /*0438*/ 	.word	0x00002570
        /*043c*/ 	.word	0x000000ff
        /*0440*/ 	.word	0x00000000
        /*0444*/ 	.short	0x010a
        /*0446*/ 	.byte	0x05
	.zero		1


	//   ....[52]....
        /*0448*/ 	.word	0x00002600
        /*044c*/ 	.word	0x000000ff
        /*0450*/ 	.word	0x00000000
        /*0454*/ 	.short	0x010a
        /*0456*/ 	.byte	0x05
	.zero		1


	//   ....[53]....
        /*0458*/ 	.word	0x000026a0
        /*045c*/ 	.word	0x00000000
        /*0460*/ 	.word	0x00000000
        /*0464*/ 	.short	0x010a
        /*0466*/ 	.byte	0xff
	.zero		1


	//   ....[54]....
        /*0468*/ 	.word	0x000027c0
        /*046c*/ 	.word	0x00000000
        /*0470*/ 	.word	0x00000100
        /*0474*/ 	.short	0x010a
        /*0476*/ 	.byte	0xff
	.zero		1


	//   ....[55]....
        /*0478*/ 	.word	0x00002820
        /*047c*/ 	.word	0x00000004
        /*0480*/ 	.word	0x00000000
        /*0484*/ 	.short	0x0101
        /*0486*/ 	.byte	0xff
	.zero		1


	//   ....[56]....
        /*0488*/ 	.word	0x00002840
        /*048c*/ 	.word	0x000000ff
        /*0490*/ 	.word	0x000000d0
        /*0494*/ 	.short	0x010a
        /*0496*/ 	.byte	0x05
	.zero		1


	//   ....[57]....
        /*0498*/ 	.word	0x00002960
        /*049c*/ 	.word	0x00000000
        /*04a0*/ 	.word	0x000000c0
        /*04a4*/ 	.short	0x010a
        /*04a6*/ 	.byte	0xff
	.zero		1


	//   ....[58]....
        /*04a8*/ 	.word	0x00002a70
        /*04ac*/ 	.word	0x00000000
        /*04b0*/ 	.word	0x00000000
        /*04b4*/ 	.short	0x0101
        /*04b6*/ 	.byte	0xff
	.zero		1


	//   ....[59]....
        /*04b8*/ 	.word	0x00002b00
        /*04bc*/ 	.word	0x000000ff
        /*04c0*/ 	.word	0x000000d0
        /*04c4*/ 	.short	0x0106
        /*04c6*/ 	.byte	0x05
	.zero		1


	//   ....[60]....
        /*04c8*/ 	.word	0x00002b20
        /*04cc*/ 	.word	0x000000ff
        /*04d0*/ 	.word	0x000000d0
        /*04d4*/ 	.short	0x010a
        /*04d6*/ 	.byte	0x05
	.zero		1


	//   ....[61]....
        /*04d8*/ 	.word	0x00002bb0
        /*04dc*/ 	.word	0x000000ff
        /*04e0*/ 	.word	0x000000d0
        /*04e4*/ 	.short	0x0106
        /*04e6*/ 	.byte	0x04
	.zero		1


	//   ....[62]....
        /*04e8*/ 	.word	0x00002bf0
        /*04ec*/ 	.word	0x00000000
        /*04f0*/ 	.word	0x000000d0
        /*04f4*/ 	.short	0x010a
        /*04f6*/ 	.byte	0xff
	.zero		1


	//   ....[63]....
        /*04f8*/ 	.word	0x000030e0
        /*04fc*/ 	.word	0x00000000
        /*0500*/ 	.word	0x000000c0
        /*0504*/ 	.short	0x010a
        /*0506*/ 	.byte	0xff
	.zero		1


	//   ....[64]....
        /*0508*/ 	.word	0x000031f0
        /*050c*/ 	.word	0x00000003
        /*0510*/ 	.word	0x00000000
        /*0514*/ 	.short	0x0101
        /*0516*/ 	.byte	0xff
	.zero		1


	//   ....[65]....
        /*0518*/ 	.word	0x00003200
        /*051c*/ 	.word	0x000000ff
        /*0520*/ 	.word	0x00000000
        /*0524*/ 	.short	0x010a
        /*0526*/ 	.byte	0x04
	.zero		1


	//   ....[66]....
        /*0528*/ 	.word	0x00003220
        /*052c*/ 	.word	0x000000ff
        /*0530*/ 	.word	0x000000f0
        /*0534*/ 	.short	0x010a
        /*0536*/ 	.byte	0x08
	.zero		1


	//   ....[67]....
        /*0538*/ 	.word	0x000032f0
        /*053c*/ 	.word	0x000000ff
        /*0540*/ 	.word	0x00000000
        /*0544*/ 	.short	0x010a
        /*0546*/ 	.byte	0x07
	.zero		1


	//   ....[68]....
        /*0548*/ 	.word	0x00003430
        /*054c*/ 	.word	0x000000ff
        /*0550*/ 	.word	0x00000000
        /*0554*/ 	.short	0x010a
        /*0556*/ 	.byte	0x04
	.zero		1


	//   ....[69]....
        /*0558*/ 	.word	0x00003620
        /*055c*/ 	.word	0x000000ff
        /*0560*/ 	.word	0x00000000
        /*0564*/ 	.short	0x010a
        /*0566*/ 	.byte	0x05
	.zero		1


	//   ....[70]....
        /*0568*/ 	.word	0x000036b0
        /*056c*/ 	.word	0x000000ff
        /*0570*/ 	.word	0x00000000
        /*0574*/ 	.short	0x010a
        /*0576*/ 	.byte	0x07
	.zero		1


	//   ....[71]....
        /*0578*/ 	.word	0x00003b30
        /*057c*/ 	.word	0x00000000
        /*0580*/ 	.word	0x000000c0
        /*0584*/ 	.short	0x010a
        /*0586*/ 	.byte	0xff
	.zero		1


	//   ....[72]....
        /*0588*/ 	.word	0x00003bf0
        /*058c*/ 	.word	0x00000000
        /*0590*/ 	.word	0x00000000
        /*0594*/ 	.short	0x0101
        /*0596*/ 	.byte	0xff
	.zero		1


	//   ....[73]....
        /*0598*/ 	.word	0x00003f10
        /*059c*/ 	.word	0x000000ff
        /*05a0*/ 	.word	0x000000b8
        /*05a4*/ 	.short	0x010a
        /*05a6*/ 	.byte	0x07
	.zero		1


	//   ....[74]....
        /*05a8*/ 	.word	0x00004100
        /*05ac*/ 	.word	0x000000ff
        /*05b0*/ 	.word	0x00000090
        /*05b4*/ 	.short	0x010a
        /*05b6*/ 	.byte	0x07
	.zero		1


	//   ....[75]....
        /*05b8*/ 	.word	0x00004270
        /*05bc*/ 	.word	0x000000ff
        /*05c0*/ 	.word	0x00000070
        /*05c4*/ 	.short	0x010b
        /*05c6*/ 	.byte	0x07
	.zero		1


	//   ....[76]....
        /*05c8*/ 	.word	0x00004280
        /*05cc*/ 	.word	0x000000ff
        /*05d0*/ 	.word	0x00000000
        /*05d4*/ 	.short	0x0101
        /*05d6*/ 	.byte	0x08
	.zero		1


	//   ....[77]....
        /*05d8*/ 	.word	0x000042a0
        /*05dc*/ 	.word	0x000000ff
        /*05e0*/ 	.word	0x00000098
        /*05e4*/ 	.short	0x010a
        /*05e6*/ 	.byte	0x07
	.zero		1


	//   ....[78]....
        /*05e8*/ 	.word	0x00004400
        /*05ec*/ 	.word	0x000000ff
        /*05f0*/ 	.word	0x00000078
        /*05f4*/ 	.short	0x010b
        /*05f6*/ 	.byte	0x07
	.zero		1


	//   ....[79]....
        /*05f8*/ 	.word	0x00004410
        /*05fc*/ 	.word	0x000000ff
        /*0600*/ 	.word	0x00000000
        /*0604*/ 	.short	0x0101
        /*0606*/ 	.byte	0x08
	.zero		1


	//   ....[80]....
        /*0608*/ 	.word	0x00004420
        /*060c*/ 	.word	0x000000ff
        /*0610*/ 	.word	0x000000a0
        /*0614*/ 	.short	0x010a
        /*0616*/ 	.byte	0x07
	.zero		1


	//   ....[81]....
        /*0618*/ 	.word	0x000045c0
        /*061c*/ 	.word	0x000000ff
        /*0620*/ 	.word	0x00000080
        /*0624*/ 	.short	0x010b
        /*0626*/ 	.byte	0x07
	.zero		1


	//   ....[82]....
        /*0628*/ 	.word	0x00004630
        /*062c*/ 	.word	0x000000ff
        /*0630*/ 	.word	0x00000000
        /*0634*/ 	.short	0x0101
        /*0636*/ 	.byte	0x08
	.zero		1


	//   ....[83]....
        /*0638*/ 	.word	0x00004660
        /*063c*/ 	.word	0x000000ff
        /*0640*/ 	.word	0x000000a8
        /*0644*/ 	.short	0x010a
        /*0646*/ 	.byte	0x07
	.zero		1


	//   ....[84]....
        /*0648*/ 	.word	0x00004870
        /*064c*/ 	.word	0x000000ff
        /*0650*/ 	.word	0x00000088
        /*0654*/ 	.short	0x010b
        /*0656*/ 	.byte	0x07
	.zero		1


	//   ....[85]....
        /*0658*/ 	.word	0x00004890
        /*065c*/ 	.word	0x000000ff
        /*0660*/ 	.word	0x00000000
        /*0664*/ 	.short	0x0101
        /*0666*/ 	.byte	0x0d
	.zero		1


	//   ....[86]....
        /*0668*/ 	.word	0x000048c0
        /*066c*/ 	.word	0x000000ff
        /*0670*/ 	.word	0x00000090
        /*0674*/ 	.short	0x010a
        /*0676*/ 	.byte	0x07
	.zero		1


	//   ....[87]....
        /*0678*/ 	.word	0x000048e0
        /*067c*/ 	.word	0x000000ff
        /*0680*/ 	.word	0x00000098
        /*0684*/ 	.short	0x010a
        /*0686*/ 	.byte	0x07
	.zero		1


	//   ....[88]....
        /*0688*/ 	.word	0x00004900
        /*068c*/ 	.word	0x000000ff
        /*0690*/ 	.word	0x000000a0
        /*0694*/ 	.short	0x010a
        /*0696*/ 	.byte	0x07
	.zero		1


	//   ....[89]....
        /*0698*/ 	.word	0x00004940
        /*069c*/ 	.word	0x00000000
        /*06a0*/ 	.word	0x000000a8
        /*06a4*/ 	.short	0x010a
        /*06a6*/ 	.byte	0xff
	.zero		1


	//   ....[90]....
        /*06a8*/ 	.word	0x00004c70
        /*06ac*/ 	.word	0x00000000
        /*06b0*/ 	.word	0x000000c0
        /*06b4*/ 	.short	0x010a
        /*06b6*/ 	.byte	0xff
	.zero		1


	//   ....[91]....
        /*06b8*/ 	.word	0x00004d80
        /*06bc*/ 	.word	0x00000000
        /*06c0*/ 	.word	0x00000000
        /*06c4*/ 	.short	0x0101
        /*06c6*/ 	.byte	0xff
	.zero		1


	//   ....[92]....
        /*06c8*/ 	.word	0x000057e0
        /*06cc*/ 	.word	0x00000003
        /*06d0*/ 	.word	0x00000070
        /*06d4*/ 	.short	0x010a
        /*06d6*/ 	.byte	0xff
	.zero		1


	//   ....[93]....
        /*06d8*/ 	.word	0x00005820
        /*06dc*/ 	.word	0x000000c1
        /*06e0*/ 	.word	0x000000e0
        /*06e4*/ 	.short	0x010a
        /*06e6*/ 	.byte	0xff
	.zero		1


	//   ....[94]....
        /*06e8*/ 	.word	0x00005950
        /*06ec*/ 	.word	0x00000003
        /*06f0*/ 	.word	0x00000070
        /*06f4*/ 	.short	0x010a
        /*06f6*/ 	.byte	0xff
	.zero		1


	//   ....[95]....
        /*06f8*/ 	.word	0x00005ab0
        /*06fc*/ 	.word	0x00000000
        /*0700*/ 	.word	0x00000000
        /*0704*/ 	.short	0x0101
        /*0706*/ 	.byte	0xff
	.zero		1


	//   ....[96]....
        /*0708*/ 	.word	0x00005b10
        /*070c*/ 	.word	0x000000c1
        /*0710*/ 	.word	0x000000e0
        /*0714*/ 	.short	0x010a
        /*0716*/ 	.byte	0xff
	.zero		1


	//   ....[97]....
        /*0718*/ 	.word	0x00006ec0
        /*071c*/ 	.word	0x000000cc
        /*0720*/ 	.word	0x00000070
        /*0724*/ 	.short	0x010a
        /*0726*/ 	.byte	0xff
	.zero		1


	//   ....[98]....
        /*0728*/ 	.word	0x00006f90
        /*072c*/ 	.word	0x000000cc
        /*0730*/ 	.word	0x00000070
        /*0734*/ 	.short	0x010a
        /*0736*/ 	.byte	0xff
	.zero		1


	//   ....[99]....
        /*0738*/ 	.word	0x000070d0
        /*073c*/ 	.word	0x00000003
        /*0740*/ 	.word	0x00000000
        /*0744*/ 	.short	0x0101
        /*0746*/ 	.byte	0xff
	.zero		1


	//   ....[100]....
        /*0748*/ 	.word	0x00008470
        /*074c*/ 	.word	0x00000000
        /*0750*/ 	.word	0x00000070
        /*0754*/ 	.short	0x010a
        /*0756*/ 	.byte	0xff
	.zero		1


	//   ....[101]....
        /*0758*/ 	.word	0x00008540
        /*075c*/ 	.word	0x00000000
        /*0760*/ 	.word	0x00000070
        /*0764*/ 	.short	0x010a
        /*0766*/ 	.byte	0xff
	.zero		1


	//   ....[102]....
        /*0768*/ 	.word	0x000086a0
        /*076c*/ 	.word	0x00000000
        /*0770*/ 	.word	0x00000000
        /*0774*/ 	.short	0x0101
        /*0776*/ 	.byte	0xff
	.zero		1


	//   ....[103]....
        /*0778*/ 	.word	0x00009a50
        /*077c*/ 	.word	0x00000000
        /*0780*/ 	.word	0x00000070
        /*0784*/ 	.short	0x010a
        /*0786*/ 	.byte	0xff
	.zero		1


	//   ....[104]....
        /*0788*/ 	.word	0x00009b20
        /*078c*/ 	.word	0x00000000
        /*0790*/ 	.word	0x00000070
        /*0794*/ 	.short	0x010a
        /*0796*/ 	.byte	0xff
	.zero		1


	//   ....[105]....
        /*0798*/ 	.word	0x00009c80
        /*079c*/ 	.word	0x00000000
        /*07a0*/ 	.word	0x00000000
        /*07a4*/ 	.short	0x0101
        /*07a6*/ 	.byte	0xff
	.zero		1


	//   ....[106]....
        /*07a8*/ 	.word	0x0000a170
        /*07ac*/ 	.word	0x000000ff
        /*07b0*/ 	.word	0x00000000
        /*07b4*/ 	.short	0x0101
        /*07b6*/ 	.byte	0x05
	.zero		1


	//   ....[107]....
        /*07b8*/ 	.word	0x0000b0f0
        /*07bc*/ 	.word	0x00000003
        /*07c0*/ 	.word	0x00000110
        /*07c4*/ 	.short	0x010a
        /*07c6*/ 	.byte	0xff
	.zero		1


	//   ....[108]....
        /*07c8*/ 	.word	0x0000b150
        /*07cc*/ 	.word	0x00000002
        /*07d0*/ 	.word	0x00000038
        /*07d4*/ 	.short	0x010a
        /*07d6*/ 	.byte	0xff
	.zero		1


	//   ....[109]....
        /*07d8*/ 	.word	0x0000b1b0
        /*07dc*/ 	.word	0x00000002
        /*07e0*/ 	.word	0x00000038
        /*07e4*/ 	.short	0x010a
        /*07e6*/ 	.byte	0xff
	.zero		1


	//   ....[110]....
        /*07e8*/ 	.word	0x0000b200
        /*07ec*/ 	.word	0x00000002
        /*07f0*/ 	.word	0x000000c0
        /*07f4*/ 	.short	0x010a
        /*07f6*/ 	.byte	0xff
	.zero		1


	//   ....[111]....
        /*07f8*/ 	.word	0x0000b260
        /*07fc*/ 	.word	0x00000000
        /*0800*/ 	.word	0x00000000
        /*0804*/ 	.short	0x010a
        /*0806*/ 	.byte	0xff
	.zero		1


	//   ....[112]....
        /*0808*/ 	.word	0x0000b2c0
        /*080c*/ 	.word	0x00000000
        /*0810*/ 	.word	0x00000000
        /*0814*/ 	.short	0x010a
        /*0816*/ 	.byte	0xff
	.zero		1


	//   ....[113]....
        /*0818*/ 	.word	0x0000b320
        /*081c*/ 	.word	0x00000000
        /*0820*/ 	.word	0x00000000
        /*0824*/ 	.short	0x010a
        /*0826*/ 	.byte	0xff
	.zero		1


	//   ....[114]....
        /*0828*/ 	.word	0x0000b380
        /*082c*/ 	.word	0x00000000
        /*0830*/ 	.word	0x00000000
        /*0834*/ 	.short	0x010a
        /*0836*/ 	.byte	0xff
	.zero		1


	//   ....[115]....
        /*0838*/ 	.word	0x0000b3e0
        /*083c*/ 	.word	0x00000000
        /*0840*/ 	.word	0x00000000
        /*0844*/ 	.short	0x010a
        /*0846*/ 	.byte	0xff
	.zero		1


	//   ....[116]....
        /*0848*/ 	.word	0x0000b440
        /*084c*/ 	.word	0x00000000
        /*0850*/ 	.word	0x00000000
        /*0854*/ 	.short	0x010a
        /*0856*/ 	.byte	0xff
	.zero		1


	//   ....[117]....
        /*0858*/ 	.word	0x0000b490
        /*085c*/ 	.word	0x00000000
        /*0860*/ 	.word	0x00000100
        /*0864*/ 	.short	0x010a
        /*0866*/ 	.byte	0xff
	.zero		1


	//   ....[118]....
        /*0868*/ 	.word	0x0000b4f0
        /*086c*/ 	.word	0x00000000
        /*0870*/ 	.word	0x000000d0
        /*0874*/ 	.short	0x010a
        /*0876*/ 	.byte	0xff
	.zero		1


	//   ....[119]....
        /*0878*/ 	.word	0x0000b540
        /*087c*/ 	.word	0x00000000
        /*0880*/ 	.word	0x000000c0
        /*0884*/ 	.short	0x010a
        /*0886*/ 	.byte	0xff
	.zero		1


	//   ....[120]....
        /*0888*/ 	.word	0x0000b5a0
        /*088c*/ 	.word	0x00000000
        /*0890*/ 	.word	0x000000d0
        /*0894*/ 	.short	0x010a
        /*0896*/ 	.byte	0xff
	.zero		1


	//   ....[121]....
        /*0898*/ 	.word	0x0000b5f0
        /*089c*/ 	.word	0x00000000
        /*08a0*/ 	.word	0x000000c0
        /*08a4*/ 	.short	0x010a
        /*08a6*/ 	.byte	0xff
	.zero		1


	//   ....[122]....
        /*08a8*/ 	.word	0x0000b650
        /*08ac*/ 	.word	0x00000003
        /*08b0*/ 	.word	0x000000f0
        /*08b4*/ 	.short	0x010a
        /*08b6*/ 	.byte	0xff
	.zero		1


	//   ....[123]....
        /*08b8*/ 	.word	0x0000b6b0
        /*08bc*/ 	.word	0x00000000
        /*08c0*/ 	.word	0x00000000
        /*08c4*/ 	.short	0x010a
        /*08c6*/ 	.byte	0xff
	.zero		1


	//   ....[124]....
        /*08c8*/ 	.word	0x0000b710
        /*08cc*/ 	.word	0x00000000
        /*08d0*/ 	.word	0x00000000
        /*08d4*/ 	.short	0x010a
        /*08d6*/ 	.byte	0xff
	.zero		1


	//   ....[125]....
        /*08d8*/ 	.word	0x0000b770
        /*08dc*/ 	.word	0x00000000
        /*08e0*/ 	.word	0x00000000
        /*08e4*/ 	.short	0x010a
        /*08e6*/ 	.byte	0xff
	.zero		1


	//   ....[126]....
        /*08e8*/ 	.word	0x0000b7c0
        /*08ec*/ 	.word	0x00000000
        /*08f0*/ 	.word	0x000000c0
        /*08f4*/ 	.short	0x010a
        /*08f6*/ 	.byte	0xff
	.zero		1


	//   ....[127]....
        /*08f8*/ 	.word	0x0000b820
        /*08fc*/ 	.word	0x00000000
        /*0900*/ 	.word	0x000000b8
        /*0904*/ 	.short	0x010a
        /*0906*/ 	.byte	0xff
	.zero		1


	//   ....[128]....
        /*0908*/ 	.word	0x0000b880
        /*090c*/ 	.word	0x00000003
        /*0910*/ 	.word	0x00000090
        /*0914*/ 	.short	0x010a
        /*0916*/ 	.byte	0xff
	.zero		1


	//   ....[129]....
        /*0918*/ 	.word	0x0000b8e0
        /*091c*/ 	.word	0x00000003
        /*0920*/ 	.word	0x00000098
        /*0924*/ 	.short	0x010a
        /*0926*/ 	.byte	0xff
	.zero		1


	//   ....[130]....
        /*0928*/ 	.word	0x0000b940
        /*092c*/ 	.word	0x00000003
        /*0930*/ 	.word	0x000000a0
        /*0934*/ 	.short	0x010a
        /*0936*/ 	.byte	0xff
	.zero		1


	//   ....[131]....
        /*0938*/ 	.word	0x0000b9a0
        /*093c*/ 	.word	0x00000003
        /*0940*/ 	.word	0x000000a8
        /*0944*/ 	.short	0x010a
        /*0946*/ 	.byte	0xff
	.zero		1


	//   ....[132]....
        /*0948*/ 	.word	0x0000ba00
        /*094c*/ 	.word	0x00000000
        /*0950*/ 	.word	0x00000090
        /*0954*/ 	.short	0x010a
        /*0956*/ 	.byte	0xff
	.zero		1


	//   ....[133]....
        /*0958*/ 	.word	0x0000ba60
        /*095c*/ 	.word	0x00000000
        /*0960*/ 	.word	0x00000098
        /*0964*/ 	.short	0x010a
        /*0966*/ 	.byte	0xff
	.zero		1


	//   ....[134]....
        /*0968*/ 	.word	0x0000bac0
        /*096c*/ 	.word	0x00000000
        /*0970*/ 	.word	0x000000a0
        /*0974*/ 	.short	0x010a
        /*0976*/ 	.byte	0xff
	.zero		1


	//   ....[135]....
        /*0978*/ 	.word	0x0000bb10
        /*097c*/ 	.word	0x00000000
        /*0980*/ 	.word	0x000000c0
        /*0984*/ 	.short	0x010a
        /*0986*/ 	.byte	0xff
	.zero		1


	//   ....[136]....
        /*0988*/ 	.word	0x0000bb60
        /*098c*/ 	.word	0x00000003
        /*0990*/ 	.word	0x00000070
        /*0994*/ 	.short	0x010a
        /*0996*/ 	.byte	0xff
	.zero		1


	//   ....[137]....
        /*0998*/ 	.word	0x0000bbb0
        /*099c*/ 	.word	0x000000c1
        /*09a0*/ 	.word	0x000000e0
        /*09a4*/ 	.short	0x010a
        /*09a6*/ 	.byte	0xff
	.zero		1


	//   ....[138]....
        /*09a8*/ 	.word	0x0000bc00
        /*09ac*/ 	.word	0x000000cc
        /*09b0*/ 	.word	0x00000070
        /*09b4*/ 	.short	0x010a
        /*09b6*/ 	.byte	0xff
	.zero		1


	//   ....[139]....
        /*09b8*/ 	.word	0x0000bc50
        /*09bc*/ 	.word	0x00000000
        /*09c0*/ 	.word	0x00000070
        /*09c4*/ 	.short	0x010a
        /*09c6*/ 	.byte	0xff
	.zero		1


	//   ....[140]....
        /*09c8*/ 	.word	0x0000bca0
        /*09cc*/ 	.word	0x00000000
        /*09d0*/ 	.word	0x00000070
        /*09d4*/ 	.short	0x010a
        /*09d6*/ 	.byte	0xff
	.zero		1


	//----- nvinfo : EIATTR_NUM_MBARRIERS
	.align		4
.L_48:
        /*09d8*/ 	.byte	0x03, 0x38
        /*09da*/ 	.short	0x0024


	//----- nvinfo : EIATTR_EXIT_INSTR_OFFSETS
	.align		4
        /*09dc*/ 	.byte	0x04, 0x1c
        /*09de*/ 	.short	(.L_50 - .L_49)


	//   ....[0]....
.L_49:
        /*09e0*/ 	.word	0x000026d0


	//   ....[1]....
        /*09e4*/ 	.word	0x00002bc0


	//   ....[2]....
        /*09e8*/ 	.word	0x00002c20


	//   ....[3]....
        /*09ec*/ 	.word	0x00003910


	//   ....[4]....
        /*09f0*/ 	.word	0x00004970


	//   ....[5]....
        /*09f4*/ 	.word	0x000049b0


	//   ....[6]....
        /*09f8*/ 	.word	0x0000b0e0


	//----- nvinfo : EIATTR_MAX_THREADS
	.align		4
.L_50:
        /*09fc*/ 	.byte	0x04, 0x05
        /*09fe*/ 	.short	(.L_52 - .L_51)
.L_51:
        /*0a00*/ 	.word	0x00000100
        /*0a04*/ 	.word	0x00000001
        /*0a08*/ 	.word	0x00000001


	//----- nvinfo : EIATTR_CRS_STACK_SIZE
	.align		4
.L_52:
        /*0a0c*/ 	.byte	0x04, 0x1e
        /*0a0e*/ 	.short	(.L_54 - .L_53)
.L_53:
        /*0a10*/ 	.word	0x00000000


	//----- nvinfo : EIATTR_CBANK_PARAM_SIZE
	.align		4
.L_54:
        /*0a14*/ 	.byte	0x03, 0x19
        /*0a16*/ 	.short	0x0800


	//----- nvinfo : EIATTR_PARAM_CBANK
	.align		4
        /*0a18*/ 	.byte	0x04, 0x0a
        /*0a1a*/ 	.short	(.L_56 - .L_55)
	.align		4
.L_55:
        /*0a1c*/ 	.word	index@(.nv.constant0._ZN7cutlass13device_kernelINS_4gemm6kernel13GemmUniversalIN4cute5tupleIJiiiiEEENS1_10collective13CollectiveMmaINS1_35MainloopSm100TmaUmmaWarpSpecializedILi7ELi2ELi2ENS5_IJNS4_1CILi1EEESB_SB_EEEEENS5_IJNSA_ILi128EEENSA_ILi256EEENSA_ILi64EEEEEENS_12float_e4m3_tENS5_IJSB_llEEESI_NS5_IJlSB_lEEENS4_8TiledMMAINS4_8MMA_AtomIJNS4_10MMA_TraitsINS4_19SM100_MMA_F8F6F4_SSEJSI_SI_fSE_SF_NS4_17integral_constantINS4_4UMMA5MajorELSR_1EEENSP_ISR_LSR_0EEENSP_INSQ_7ScaleInELSU_0EEESV_EEEEEENS4_6LayoutISC_NS5_IJNSA_ILi0EEESZ_SZ_EEEEENS5_IJNS4_10UnderscoreES12_S12_EEEEENS4_13SM90_TMA_LOADENS4_14ComposedLayoutINS4_7SwizzleILi3ELi4ELi3EEENS4_18smem_ptr_flag_bitsILi8EEENSY_INS5_IJSE_NSA_ILi8EEEEEENS5_IJSB_SE_EEEEEEEvNS4_8identityES15_NS16_INS17_ILi2ELi4ELi3EEES1A_NSY_INS5_IJS1B_SG_EEENS5_IJSG_SB_EEEEEEEvS1G_EENS_8epilogue10collective18CollectiveEpilogueINS1N_23Sm100TmaWarpSpecializedILi4ELi2ELi64ELb0ELb0EEEJSH_NS5_IJNSY_ISE_SB_EENSY_ISG_SB_EEEEESI_SK_SI_SK_NS1N_6fusion15FusionCallbacksIS1R_NS1V_17LinearCombinationISI_fSI_fLNS_15FloatRoundStyleE2EEESH_S1U_JEEENS4_5SM1004TMEM4LOAD26SM100_TMEM_LOAD_32dp32b64xES15_S1L_NS4_39AutoVectorizingCopyWithAssumedAlignmentILi128EEENS4_14SM90_TMA_STOREES1L_S26_S26_EEEvvEEEEvNT_6ParamsE)
        /*0a20*/ 	.short	0x0380
        /*0a22*/ 	.short	0x0800


	//----- nvinfo : EIATTR_SW_WAR
	.align		4
.L_56:
        /*0a24*/ 	.byte	0x04, 0x36
        /*0a26*/ 	.short	(.L_58 - .L_57)
.L_57:
        /*0a28*/ 	.word	0x00000008
.L_58:


//--------------------- .nv.callgraph             --------------------------
	.section	.nv.callgraph,"",@"SHT_CUDA_CALLGRAPH"
	.align	4
	.sectionentsize	8
	.align		4
        /*0000*/ 	.word	0x00000000
	.align		4
        /*0004*/ 	.word	0xffffffff
	.align		4
        /*0008*/ 	.word	index@(_ZN7cutlass13device_kernelINS_4gemm6kernel13GemmUniversalIN4cute5tupleIJiiiiEEENS1_10collective13CollectiveMmaINS1_35MainloopSm100TmaUmmaWarpSpecializedILi7ELi2ELi2ENS5_IJNS4_1CILi1EEESB_SB_EEEEENS5_IJNSA_ILi128EEENSA_ILi256EEENSA_ILi64EEEEEENS_12float_e4m3_tENS5_IJSB_llEEESI_NS5_IJlSB_lEEENS4_8TiledMMAINS4_8MMA_AtomIJNS4_10MMA_TraitsINS4_19SM100_MMA_F8F6F4_SSEJSI_SI_fSE_SF_NS4_17integral_constantINS4_4UMMA5MajorELSR_1EEENSP_ISR_LSR_0EEENSP_INSQ_7ScaleInELSU_0EEESV_EEEEEENS4_6LayoutISC_NS5_IJNSA_ILi0EEESZ_SZ_EEEEENS5_IJNS4_10UnderscoreES12_S12_EEEEENS4_13SM90_TMA_LOADENS4_14ComposedLayoutINS4_7SwizzleILi3ELi4ELi3EEENS4_18smem_ptr_flag_bitsILi8EEENSY_INS5_IJSE_NSA_ILi8EEEEEENS5_IJSB_SE_EEEEEEEvNS4_8identityES15_NS16_INS17_ILi2ELi4ELi3EEES1A_NSY_INS5_IJS1B_SG_EEENS5_IJSG_SB_EEEEEEEvS1G_EENS_8epilogue10collective18CollectiveEpilogueINS1N_23Sm100TmaWarpSpecializedILi4ELi2ELi64ELb0ELb0EEEJSH_NS5_IJNSY_ISE_SB_EENSY_ISG_SB_EEEEESI_SK_SI_SK_NS1N_6fusion15FusionCallbacksIS1R_NS1V_17LinearCombinationISI_fSI_fLNS_15FloatRoundStyleE2EEESH_S1U_JEEENS4_5SM1004TMEM4LOAD26SM100_TMEM_LOAD_32dp32b64xES15_S1L_NS4_39AutoVectorizingCopyWithAssumedAlignmentILi128EEENS4_14SM90_TMA_STOREES1L_S26_S26_EEEvvEEEEvNT_6ParamsE)
	.align		4
        /*000c*/ 	.word	index@(__assertfail)
	.align		4
        /*0010*/ 	.word	0x00000000
	.align		4
        /*0014*/ 	.word	0xfffffffe
	.align		4
        /*0018*/ 	.word	0x00000000
	.align		4
        /*001c*/ 	.word	0xfffffffd
	.align		4
        /*0020*/ 	.word	0x00000000
	.align		4
        /*0024*/ 	.word	0xfffffffc


//--------------------- .nv.constant4             --------------------------
	.section	.nv.constant4,"a",@progbits
	.align	8
	.align		8
.nv.constant4:
        /*0000*/ 	.dword	__assertfail
	.align		8
        /*0008*/ 	.dword	__unnamed_1
	.align		8
        /*0010*/ 	.dword	__unnamed_2
	.align		8
        /*0018*/ 	.dword	__unnamed_3
	.align		8
        /*0020*/ 	.dword	_ZN40_INTERNAL_8b9a9b3f_4_k_cu_77de0f88_260084cuda3std3__45__cpo5beginE
	.align		8
        /*0028*/ 	.dword	_ZN40_INTERNAL_8b9a9b3f_4_k_cu_77de0f88_260084cuda3std3__45__cpo3endE
	.align		8
        /*0030*/ 	.dword	_ZN40_INTERNAL_8b9a9b3f_4_k_cu_77de0f88_260084cuda3std3__45__cpo6cbeginE
	.align		8
        /*0038*/ 	.dword	_ZN40_INTERNAL_8b9a9b3f_4_k_cu_77de0f88_260084cuda3std3__45__cpo4cendE
	.align		8
        /*0040*/ 	.dword	_ZN40_INTERNAL_8b9a9b3f_4_k_cu_77de0f88_260084cuda3std3__442_GLOBAL__N__8b9a9b3f_4_k_cu_77de0f88_260086ignoreE
	.align		8
        /*0048*/ 	.dword	_ZN40_INTERNAL_8b9a9b3f_4_k_cu_77de0f88_260084cuda3std3__419piecewise_constructE
	.align		8
        /*0050*/ 	.dword	_ZN40_INTERNAL_8b9a9b3f_4_k_cu_77de0f88_260084cuda3std3__48in_placeE
	.align		8
        /*0058*/ 	.dword	_ZN40_INTERNAL_8b9a9b3f_4_k_cu_77de0f88_260084cuda3std6ranges3__45__cpo4swapE
	.align		8
        /*0060*/ 	.dword	_ZN40_INTERNAL_8b9a9b3f_4_k_cu_77de0f88_260084cuda3std6ranges3__45__cpo9iter_moveE
	.align		8
        /*0068*/ 	.dword	_ZN40_INTERNAL_8b9a9b3f_4_k_cu_77de0f88_260084cute7productE
	.align		8
        /*0070*/ 	.dword	_ZN40_INTERNAL_8b9a9b3f_4_k_cu_77de0f88_260084cute1_E
	.align		8
        /*0078*/ 	.dword	$str$25
	.align		8
        /*0080*/ 	.dword	$str$26
	.align		8
        /*0088*/ 	.dword	$str$27
	.align		8
        /*0090*/ 	.dword	$str$28


//--------------------- .text._ZN7cutlass13device_kernelINS_4gemm6kernel13GemmUniversalIN4cute5tupleIJiiiiEEENS1_10collective13CollectiveMmaINS1_35MainloopSm100TmaUmmaWarpSpecializedILi7ELi2ELi2ENS5_IJNS4_1CILi1EEESB_SB_EEEEENS5_IJNSA_ILi128EEENSA_ILi256EEENSA_ILi64EEEEEENS_12float_e4m3_tENS5_IJSB_llEEESI_NS5_IJlSB_lEEENS4_8TiledMMAINS4_8MMA_AtomIJNS4_10MMA_TraitsINS4_19SM100_MMA_F8F6F4_SSEJSI_SI_fSE_SF_NS4_17integral_constantINS4_4UMMA5MajorELSR_1EEENSP_ISR_LSR_0EEENSP_INSQ_7ScaleInELSU_0EEESV_EEEEEENS4_6LayoutISC_NS5_IJNSA_ILi0EEESZ_SZ_EEEEENS5_IJNS4_10UnderscoreES12_S12_EEEEENS4_13SM90_TMA_LOADENS4_14ComposedLayoutINS4_7SwizzleILi3ELi4ELi3EEENS4_18smem_ptr_flag_bitsILi8EEENSY_INS5_IJSE_NSA_ILi8EEEEEENS5_IJSB_SE_EEEEEEEvNS4_8identityES15_NS16_INS17_ILi2ELi4ELi3EEES1A_NSY_INS5_IJS1B_SG_EEENS5_IJSG_SB_EEEEEEEvS1G_EENS_8epilogue10collective18CollectiveEpilogueINS1N_23Sm100TmaWarpSpecializedILi4ELi2ELi64ELb0ELb0EEEJSH_NS5_IJNSY_ISE_SB_EENSY_ISG_SB_EEEEESI_SK_SI_SK_NS1N_6fusion15FusionCallbacksIS1R_NS1V_17LinearCombinationISI_fSI_fLNS_15FloatRoundStyleE2EEESH_S1U_JEEENS4_5SM1004TMEM4LOAD26SM100_TMEM_LOAD_32dp32b64xES15_S1L_NS4_39AutoVectorizingCopyWithAssumedAlignmentILi128EEENS4_14SM90_TMA_STOREES1L_S26_S26_EEEvvEEEEvNT_6ParamsE --------------------------
	.section	.text._ZN7cutlass13device_kernelINS_4gemm6kernel13GemmUniversalIN4cute5tupleIJiiiiEEENS1_10collective13CollectiveMmaINS1_35MainloopSm100TmaUmmaWarpSpecializedILi7ELi2ELi2ENS5_IJNS4_1CILi1EEESB_SB_EEEEENS5_IJNSA_ILi128EEENSA_ILi256EEENSA_ILi64EEEEEENS_12float_e4m3_tENS5_IJSB_llEEESI_NS5_IJlSB_lEEENS4_8TiledMMAINS4_8MMA_AtomIJNS4_10MMA_TraitsINS4_19SM100_MMA_F8F6F4_SSEJSI_SI_fSE_SF_NS4_17integral_constantINS4_4UMMA5MajorELSR_1EEENSP_ISR_LSR_0EEENSP_INSQ_7ScaleInELSU_0EEESV_EEEEEENS4_6LayoutISC_NS5_IJNSA_ILi0EEESZ_SZ_EEEEENS5_IJNS4_10UnderscoreES12_S12_EEEEENS4_13SM90_TMA_LOADENS4_14ComposedLayoutINS4_7SwizzleILi3ELi4ELi3EEENS4_18smem_ptr_flag_bitsILi8EEENSY_INS5_IJSE_NSA_ILi8EEEEEENS5_IJSB_SE_EEEEEEEvNS4_8identityES15_NS16_INS17_ILi2ELi4ELi3EEES1A_NSY_INS5_IJS1B_SG_EEENS5_IJSG_SB_EEEEEEEvS1G_EENS_8epilogue10collective18CollectiveEpilogueINS1N_23Sm100TmaWarpSpecializedILi4ELi2ELi64ELb0ELb0EEEJSH_NS5_IJNSY_ISE_SB_EENSY_ISG_SB_EEEEESI_SK_SI_SK_NS1N_6fusion15FusionCallbacksIS1R_NS1V_17LinearCombinationISI_fSI_fLNS_15FloatRoundStyleE2EEESH_S1U_JEEENS4_5SM1004TMEM4LOAD26SM100_TMEM_LOAD_32dp32b64xES15_S1L_NS4_39AutoVectorizingCopyWithAssumedAlignmentILi128EEENS4_14SM90_TMA_STOREES1L_S26_S26_EEEvvEEEEvNT_6ParamsE,"ax",@progbits
	.align	128
.text._ZN7cutlass13device_kernelINS_4gemm6kernel13GemmUniversalIN4cute5tupleIJiiiiEEENS1_10collective13CollectiveMmaINS1_35MainloopSm100TmaUmmaWarpSpecializedILi7ELi2ELi2ENS5_IJNS4_1CILi1EEESB_SB_EEEEENS5_IJNSA_ILi128EEENSA_ILi256EEENSA_ILi64EEEEEENS_12float_e4m3_tENS5_IJSB_llEEESI_NS5_IJlSB_lEEENS4_8TiledMMAINS4_8MMA_AtomIJNS4_10MMA_TraitsINS4_19SM100_MMA_F8F6F4_SSEJSI_SI_fSE_SF_NS4_17integral_constantINS4_4UMMA5MajorELSR_1EEENSP_ISR_LSR_0EEENSP_INSQ_7ScaleInELSU_0EEESV_EEEEEENS4_6LayoutISC_NS5_IJNSA_ILi0EEESZ_SZ_EEEEENS5_IJNS4_10UnderscoreES12_S12_EEEEENS4_13SM90_TMA_LOADENS4_14ComposedLayoutINS4_7SwizzleILi3ELi4ELi3EEENS4_18smem_ptr_flag_bitsILi8EEENSY_INS5_IJSE_NSA_ILi8EEEEEENS5_IJSB_SE_EEEEEEEvNS4_8identityES15_NS16_INS17_ILi2ELi4ELi3EEES1A_NSY_INS5_IJS1B_SG_EEENS5_IJSG_SB_EEEEEEEvS1G_EENS_8epilogue10collective18CollectiveEpilogueINS1N_23Sm100TmaWarpSpecializedILi4ELi2ELi64ELb0ELb0EEEJSH_NS5_IJNSY_ISE_SB_EENSY_ISG_SB_EEEEESI_SK_SI_SK_NS1N_6fusion15FusionCallbacksIS1R_NS1V_17LinearCombinationISI_fSI_fLNS_15FloatRoundStyleE2EEESH_S1U_JEEENS4_5SM1004TMEM4LOAD26SM100_TMEM_LOAD_32dp32b64xES15_S1L_NS4_39AutoVectorizingCopyWithAssumedAlignmentILi128EEENS4_14SM90_TMA_STOREES1L_S26_S26_EEEvvEEEEvNT_6ParamsE:
        .type           _ZN7cutlass13device_kernelINS_4gemm6kernel13GemmUniversalIN4cute5tupleIJiiiiEEENS1_10collective13CollectiveMmaINS1_35MainloopSm100TmaUmmaWarpSpecializedILi7ELi2ELi2ENS5_IJNS4_1CILi1EEESB_SB_EEEEENS5_IJNSA_ILi128EEENSA_ILi256EEENSA_ILi64EEEEEENS_12float_e4m3_tENS5_IJSB_llEEESI_NS5_IJlSB_lEEENS4_8TiledMMAINS4_8MMA_AtomIJNS4_10MMA_TraitsINS4_19SM100_MMA_F8F6F4_SSEJSI_SI_fSE_SF_NS4_17integral_constantINS4_4UMMA5MajorELSR_1EEENSP_ISR_LSR_0EEENSP_INSQ_7ScaleInELSU_0EEESV_EEEEEENS4_6LayoutISC_NS5_IJNSA_ILi0EEESZ_SZ_EEEEENS5_IJNS4_10UnderscoreES12_S12_EEEEENS4_13SM90_TMA_LOADENS4_14ComposedLayoutINS4_7SwizzleILi3ELi4ELi3EEENS4_18smem_ptr_flag_bitsILi8EEENSY_INS5_IJSE_NSA_ILi8EEEEEENS5_IJSB_SE_EEEEEEEvNS4_8identityES15_NS16_INS17_ILi2ELi4ELi3EEES1A_NSY_INS5_IJS1B_SG_EEENS5_IJSG_SB_EEEEEEEvS1G_EENS_8epilogue10collective18CollectiveEpilogueINS1N_23Sm100TmaWarpSpecializedILi4ELi2ELi64ELb0ELb0EEEJSH_NS5_IJNSY_ISE_SB_EENSY_ISG_SB_EEEEESI_SK_SI_SK_NS1N_6fusion15FusionCallbacksIS1R_NS1V_17LinearCombinationISI_fSI_fLNS_15FloatRoundStyleE2EEESH_S1U_JEEENS4_5SM1004TMEM4LOAD26SM100_TMEM_LOAD_32dp32b64xES15_S1L_NS4_39AutoVectorizingCopyWithAssumedAlignmentILi128EEENS4_14SM90_TMA_STOREES1L_S26_S26_EEEvvEEEEvNT_6ParamsE,@function
        .size           _ZN7cutlass13device_kernelINS_4gemm6kernel13GemmUniversalIN4cute5tupleIJiiiiEEENS1_10collective13CollectiveMmaINS1_35MainloopSm100TmaUmmaWarpSpecializedILi7ELi2ELi2ENS5_IJNS4_1CILi1EEESB_SB_EEEEENS5_IJNSA_ILi128EEENSA_ILi256EEENSA_ILi64EEEEEENS_12float_e4m3_tENS5_IJSB_llEEESI_NS5_IJlSB_lEEENS4_8TiledMMAINS4_8MMA_AtomIJNS4_10MMA_TraitsINS4_19SM100_MMA_F8F6F4_SSEJSI_SI_fSE_SF_NS4_17integral_constantINS4_4UMMA5MajorELSR_1EEENSP_ISR_LSR_0EEENSP_INSQ_7ScaleInELSU_0EEESV_EEEEEENS4_6LayoutISC_NS5_IJNSA_ILi0EEESZ_SZ_EEEEENS5_IJNS4_10UnderscoreES12_S12_EEEEENS4_13SM90_TMA_LOADENS4_14ComposedLayoutINS4_7SwizzleILi3ELi4ELi3EEENS4_18smem_ptr_flag_bitsILi8EEENSY_INS5_IJSE_NSA_ILi8EEEEEENS5_IJSB_SE_EEEEEEEvNS4_8identityES15_NS16_INS17_ILi2ELi4ELi3EEES1A_NSY_INS5_IJS1B_SG_EEENS5_IJSG_SB_EEEEEEEvS1G_EENS_8epilogue10collective18CollectiveEpilogueINS1N_23Sm100TmaWarpSpecializedILi4ELi2ELi64ELb0ELb0EEEJSH_NS5_IJNSY_ISE_SB_EENSY_ISG_SB_EEEEESI_SK_SI_SK_NS1N_6fusion15FusionCallbacksIS1R_NS1V_17LinearCombinationISI_fSI_fLNS_15FloatRoundStyleE2EEESH_S1U_JEEENS4_5SM1004TMEM4LOAD26SM100_TMEM_LOAD_32dp32b64xES15_S1L_NS4_39AutoVectorizingCopyWithAssumedAlignmentILi128EEENS4_14SM90_TMA_STOREES1L_S26_S26_EEEvvEEEEvNT_6ParamsE,(.L_x_176 - _ZN7cutlass13device_kernelINS_4gemm6kernel13GemmUniversalIN4cute5tupleIJiiiiEEENS1_10collective13CollectiveMmaINS1_35MainloopSm100TmaUmmaWarpSpecializedILi7ELi2ELi2ENS5_IJNS4_1CILi1EEESB_SB_EEEEENS5_IJNSA_ILi128EEENSA_ILi256EEENSA_ILi64EEEEEENS_12float_e4m3_tENS5_IJSB_llEEESI_NS5_IJlSB_lEEENS4_8TiledMMAINS4_8MMA_AtomIJNS4_10MMA_TraitsINS4_19SM100_MMA_F8F6F4_SSEJSI_SI_fSE_SF_NS4_17integral_constantINS4_4UMMA5MajorELSR_1EEENSP_ISR_LSR_0EEENSP_INSQ_7ScaleInELSU_0EEESV_EEEEEENS4_6LayoutISC_NS5_IJNSA_ILi0EEESZ_SZ_EEEEENS5_IJNS4_10UnderscoreES12_S12_EEEEENS4_13SM90_TMA_LOADENS4_14ComposedLayoutINS4_7SwizzleILi3ELi4ELi3EEENS4_18smem_ptr_flag_bitsILi8EEENSY_INS5_IJSE_NSA_ILi8EEEEEENS5_IJSB_SE_EEEEEEEvNS4_8identityES15_NS16_INS17_ILi2ELi4ELi3EEES1A_NSY_INS5_IJS1B_SG_EEENS5_IJSG_SB_EEEEEEEvS1G_EENS_8epilogue10collective18CollectiveEpilogueINS1N_23Sm100TmaWarpSpecializedILi4ELi2ELi64ELb0ELb0EEEJSH_NS5_IJNSY_ISE_SB_EENSY_ISG_SB_EEEEESI_SK_SI_SK_NS1N_6fusion15FusionCallbacksIS1R_NS1V_17LinearCombinationISI_fSI_fLNS_15FloatRoundStyleE2EEESH_S1U_JEEENS4_5SM1004TMEM4LOAD26SM100_TMEM_LOAD_32dp32b64xES15_S1L_NS4_39AutoVectorizingCopyWithAssumedAlignmentILi128EEENS4_14SM90_TMA_STOREES1L_S26_S26_EEEvvEEEEvNT_6ParamsE)
        .other          _ZN7cutlass13device_kernelINS_4gemm6kernel13GemmUniversalIN4cute5tupleIJiiiiEEENS1_10collective13CollectiveMmaINS1_35MainloopSm100TmaUmmaWarpSpecializedILi7ELi2ELi2ENS5_IJNS4_1CILi1EEESB_SB_EEEEENS5_IJNSA_ILi128EEENSA_ILi256EEENSA_ILi64EEEEEENS_12float_e4m3_tENS5_IJSB_llEEESI_NS5_IJlSB_lEEENS4_8TiledMMAINS4_8MMA_AtomIJNS4_10MMA_TraitsINS4_19SM100_MMA_F8F6F4_SSEJSI_SI_fSE_SF_NS4_17integral_constantINS4_4UMMA5MajorELSR_1EEENSP_ISR_LSR_0EEENSP_INSQ_7ScaleInELSU_0EEESV_EEEEEENS4_6LayoutISC_NS5_IJNSA_ILi0EEESZ_SZ_EEEEENS5_IJNS4_10UnderscoreES12_S12_EEEEENS4_13SM90_TMA_LOADENS4_14ComposedLayoutINS4_7SwizzleILi3ELi4ELi3EEENS4_18smem_ptr_flag_bitsILi8EEENSY_INS5_IJSE_NSA_ILi8EEEEEENS5_IJSB_SE_EEEEEEEvNS4_8identityES15_NS16_INS17_ILi2ELi4ELi3EEES1A_NSY_INS5_IJS1B_SG_EEENS5_IJSG_SB_EEEEEEEvS1G_EENS_8epilogue10collective18CollectiveEpilogueINS1N_23Sm100TmaWarpSpecializedILi4ELi2ELi64ELb0ELb0EEEJSH_NS5_IJNSY_ISE_SB_EENSY_ISG_SB_EEEEESI_SK_SI_SK_NS1N_6fusion15FusionCallbacksIS1R_NS1V_17LinearCombinationISI_fSI_fLNS_15FloatRoundStyleE2EEESH_S1U_JEEENS4_5SM1004TMEM4LOAD26SM100_TMEM_LOAD_32dp32b64xES15_S1L_NS4_39AutoVectorizingCopyWithAssumedAlignmentILi128EEENS4_14SM90_TMA_STOREES1L_S26_S26_EEEvvEEEEvNT_6ParamsE,@"STO_CUDA_ENTRY STV_DEFAULT"
_ZN7cutlass13device_kernelINS_4gemm6kernel13GemmUniversalIN4cute5tupleIJiiiiEEENS1_10collective13CollectiveMmaINS1_35MainloopSm100TmaUmmaWarpSpecializedILi7ELi2ELi2ENS5_IJNS4_1CILi1EEESB_SB_EEEEENS5_IJNSA_ILi128EEENSA_ILi256EEENSA_ILi64EEEEEENS_12float_e4m3_tENS5_IJSB_llEEESI_NS5_IJlSB_lEEENS4_8TiledMMAINS4_8MMA_AtomIJNS4_10MMA_TraitsINS4_19SM100_MMA_F8F6F4_SSEJSI_SI_fSE_SF_NS4_17integral_constantINS4_4UMMA5MajorELSR_1EEENSP_ISR_LSR_0EEENSP_INSQ_7ScaleInELSU_0EEESV_EEEEEENS4_6LayoutISC_NS5_IJNSA_ILi0EEESZ_SZ_EEEEENS5_IJNS4_10UnderscoreES12_S12_EEEEENS4_13SM90_TMA_LOADENS4_14ComposedLayoutINS4_7SwizzleILi3ELi4ELi3EEENS4_18smem_ptr_flag_bitsILi8EEENSY_INS5_IJSE_NSA_ILi8EEEEEENS5_IJSB_SE_EEEEEEEvNS4_8identityES15_NS16_INS17_ILi2ELi4ELi3EEES1A_NSY_INS5_IJS1B_SG_EEENS5_IJSG_SB_EEEEEEEvS1G_EENS_8epilogue10collective18CollectiveEpilogueINS1N_23Sm100TmaWarpSpecializedILi4ELi2ELi64ELb0ELb0EEEJSH_NS5_IJNSY_ISE_SB_EENSY_ISG_SB_EEEEESI_SK_SI_SK_NS1N_6fusion15FusionCallbacksIS1R_NS1V_17LinearCombinationISI_fSI_fLNS_15FloatRoundStyleE2EEESH_S1U_JEEENS4_5SM1004TMEM4LOAD26SM100_TMEM_LOAD_32dp32b64xES15_S1L_NS4_39AutoVectorizingCopyWithAssumedAlignmentILi128EEENS4_14SM90_TMA_STOREES1L_S26_S26_EEEvvEEEEvNT_6ParamsE:
[----:B------:R-:W1:Y:S01]  /*0000*/  LDC R1, c[0x0][0x37c] ;  /* 0x0000df00ff017b82 */ /* 0x000e620000000800 */
[----:B------:R-:W2:Y:S01]  /*0010*/  S2R R185, SR_TID.X ;  /* 0x0000000000b97919 */ /* 0x000ea20000002100 */
[----:B------:R-:W3:Y:S01]  /*0020*/  LDCU.64 UR4, c[0x0][0x890] ;  /* 0x00011200ff0477ac */ /* 0x000ee20008000a00 */
[----:B------:R-:W-:Y:S02]  /*0030*/  PRMT R171, RZ, 0x7610, R171 ;  /* 0x00007610ffab7816 */ /* 0x000fe400000000ab */
[----:B------:R-:W-:Y:S01]  /*0040*/  ELECT P5, URZ, PT ;  /* 0x0000000000ff782f */ /* 0x000fe200038a0000 */
[----:B------:R-:W4:Y:S01]  /*0050*/  LDCU.64 UR46, c[0x0][0x358] ;  /* 0x00006b00ff2e77ac */ /* 0x000f220008000a00 */
[----:B---3--:R-:W-:-:S04]  /*0060*/  UISETP.NE.U32.AND UP0, UPT, UR4, URZ, UPT ;  /* 0x000000ff0400728c */ /* 0x008fc8000bf05070 */
[----:B------:R-:W-:Y:S01]  /*0070*/  UISETP.NE.AND.EX UP0, UPT, UR5, URZ, UPT, UP0 ;  /* 0x000000ff0500728c */ /* 0x000fe2000bf05300 */
[----:B--2---:R-:W-:-:S05]  /*0080*/  SHF.R.U32.HI R173, RZ, 0x5, R185 ;  /* 0x00000005ffad7819 */ /* 0x004fca00000116b9 */
[----:B------:R-:W2:Y:S02]  /*0090*/  SHFL.IDX PT, R0, R173, RZ, 0x1f ;  /* 0x00001fffad007589 */ /* 0x000ea400000e0000 */
[----:B--2---:R-:W-:Y:S01]  /*00a0*/  R2UR UR8, R0 ;  /* 0x00000000000872ca */ /* 0x004fe200000e0000 */
[----:B-1--4-:R-:W-:-:S14]  /*00b0*/  BRA.U UP0, `(.L_x_0) ;  /* 0x00000001002c7547 */ /* 0x012fdc000b800000 */
[----:B------:R-:W1:Y:S02]  /*00c0*/  LDCU.64 UR6, c[0x0][0x888] ;  /* 0x00011100ff0677ac */ /* 0x000e640008000a00 */
[----:B-1----:R-:W-:-:S04]  /*00d0*/  UISETP.NE.U32.AND UP0, UPT, UR6, URZ, UPT ;  /* 0x000000ff0600728c */ /* 0x002fc8000bf05070 */
[----:B------:R-:W-:-:S09]  /*00e0*/  UISETP.NE.AND.EX UP0, UPT, UR7, URZ, UPT, UP0 ;  /* 0x000000ff0700728c */ /* 0x000fd2000bf05300 */
[----:B------:R-:W-:Y:S05]  /*00f0*/  BRA.U !UP0, `(.L_x_1) ;  /* 0x0000000108107547 */ /* 0x000fea000b800000 */
[----:B------:R-:W1:Y:S02]  /*0100*/  LDC.64 R2, c[0x0][0x888] ;  /* 0x00022200ff027b82 */ /* 0x000e640000000a00 */
[----:B-1----:R1:W5:Y:S01]  /*0110*/  LDG.E R81, desc[UR46][R2.64] ;  /* 0x0000002e02517981 */ /* 0x002362000c1e1900 */
[----:B------:R-:W-:Y:S01]  /*0120*/  HFMA2 R171, -RZ, RZ, 0, 5.9604644775390625e-08 ;  /* 0x00000001ffab7431 */ /* 0x000fe200000001ff */
[----:B------:R-:W-:Y:S05]  /*0130*/  BRA `(.L_x_0) ;  /* 0x00000000000c7947 */ /* 0x000fea0003800000 */
.L_x_1:
[----:B------:R-:W1:Y:S01]  /*0140*/  LDCU UR6, c[0x0][0x880] ;  /* 0x00011000ff0677ac */ /* 0x000e620008000800 */
[----:B------:R-:W-:Y:S01]  /*0150*/  HFMA2 R171, -RZ, RZ, 0, 5.9604644775390625e-08 ;  /* 0x00000001ffab7431 */ /* 0x000fe200000001ff */
[----:B-1----:R-:W-:-:S07]  /*0160*/  MOV R81, UR6 ;  /* 0x0000000600517c02 */ /* 0x002fce0008000f00 */
.L_x_0:
[----:B------:R-:W2:Y:S02]  /*0170*/  LDCU.64 UR6, c[0x0][0x8b0] ;  /* 0x00011600ff0677ac */ /* 0x000ea40008000a00 */
[----:B--2---:R-:W-:-:S04]  /*0180*/  UISETP.NE.U32.AND UP0, UPT, UR6, URZ, UPT ;  /* 0x000000ff0600728c */ /* 0x004fc8000bf05070 */
[----:B------:R-:W-:-:S09]  /*0190*/  UISETP.NE.AND.EX UP0, UPT, UR7, URZ, UPT, UP0 ;  /* 0x000000ff0700728c */ /* 0x000fd2000bf05300 */
[----:B------:R-:W-:Y:S05]  /*01a0*/  BRA.U UP0, `(.L_x_2) ;  /* 0x0000000100247547 */ /* 0x000fea000b800000 */
[----:B------:R-:W2:Y:S02]  /*01b0*/  LDCU.64 UR6, c[0x0][0x8a8] ;  /* 0x00011500ff0677ac */ /* 0x000ea40008000a00 */
[----:B--2---:R-:W-:-:S04]  /*01c0*/  UISETP.NE.U32.AND UP0, UPT, UR6, URZ, UPT ;  /* 0x000000ff0600728c */ /* 0x004fc8000bf05070 */
[----:B------:R-:W-:-:S09]  /*01d0*/  UISETP.NE.AND.EX UP0, UPT, UR7, URZ, UPT, UP0 ;  /* 0x000000ff0700728c */ /* 0x000fd2000bf05300 */
[----:B------:R-:W-:Y:S05]  /*01e0*/  BRA.U !UP0, `(.L_x_3) ;  /* 0x00000001080c7547 */ /* 0x000fea000b800000 */
[----:B------:R-:W2:Y:S02]  /*01f0*/  LDC.64 R78, c[0x0][0x8a8] ;  /* 0x00022a00ff4e7b82 */ /* 0x000ea40000000a00 */
[----:B--2---:R2:W5:Y:S01]  /*0200*/  LDG.E R78, desc[UR46][R78.64] ;  /* 0x0000002e4e4e7981 */ /* 0x004562000c1e1900 */
[----:B------:R-:W-:Y:S05]  /*0210*/  BRA `(.L_x_2) ;  /* 0x0000000000087947 */ /* 0x000fea0003800000 */
.L_x_3:
[----:B------:R-:W2:Y:S02]  /*0220*/  LDCU UR6, c[0x0][0x8a0] ;  /* 0x00011400ff0677ac */ /* 0x000ea40008000800 */
[----:B--2---:R-:W-:Y:S02]  /*0230*/  MOV R78, UR6 ;  /* 0x00000006004e7c02 */ /* 0x004fe40008000f00 */
.L_x_2:
[----:B------:R-:W-:Y:S01]  /*0240*/  IMAD.U32 R0, RZ, RZ, UR8 ;  /* 0x00000008ff007e24 */ /* 0x000fe2000f8e00ff */
[----:B------:R-:W-:Y:S04]  /*0250*/  BSSY.RECONVERGENT B0, `(.L_x_4) ;  /* 0x000000c000007945 */ /* 0x000fe80003800200 */
[C---:B------:R-:W-:Y:S02]  /*0260*/  ISETP.NE.OR P1, PT, R0.reuse, 0x1, !P5 ;  /* 0x000000010000780c */ /* 0x040fe40006f25670 */
[----:B------:R-:W-:-:S11]  /*0270*/  ISETP.NE.OR P0, PT, R0, 0x3, !P5 ;  /* 0x000000030000780c */ /* 0x000fd60006f05670 */
[----:B------:R-:W-:Y:S05]  /*0280*/  @P1 BRA `(.L_x_5) ;  /* 0x0000000000201947 */ /* 0x000fea0003800000 */
[----:B------:R-:W3:Y:S02]  /*0290*/  LDCU.64 UR6, c[0x0][0x348] ;  /* 0x00006900ff0677ac */ /* 0x000ee40008000a00 */
[----:B---3--:R-:W-:Y:S02]  /*02a0*/  UIADD3 UR10, UP1, UPT, UR6, 0x80, URZ ;  /* 0x00000080060a7890 */ /* 0x008fe4000ff3e0ff */
[----:B------:R-:W-:Y:S02]  /*02b0*/  UIADD3 UR6, UP0, UPT, UR6, 0x180, URZ ;  /* 0x0000018006067890 */ /* 0x000fe4000ff1e0ff */
[----:B------:R-:W-:Y:S02]  /*02c0*/  UIADD3.X UR11, UPT, UPT, URZ, UR7, URZ, UP1, !UPT ;  /* 0x00000007ff0b7290 */ /* 0x000fe40008ffe4ff */
[----:B------:R-:W-:-:S07]  /*02d0*/  UIADD3.X UR7, UPT, UPT, URZ, UR7, URZ, UP0, !UPT ;  /* 0x00000007ff077290 */ /* 0x000fce00087fe4ff */
[----:B------:R3:W-:Y:S02]  /*02e0*/  UTMACCTL.PF [UR10] ;  /* 0x000000000a0079b9 */ /* 0x0007e40008040000 */
[----:B------:R3:W-:Y:S02]  /*02f0*/  UTMACCTL.PF [UR6] ;  /* 0x00000000060079b9 */ /* 0x0007e40008040000 */
[----:B---3--:R-:W-:Y:S01]  /*0300*/  NOP ;  /* 0x0000000000007918 */ /* 0x008fe20000000000 */
.L_x_5:
[----:B------:R-:W-:Y:S05]  /*0310*/  BSYNC.RECONVERGENT B0 ;  /* 0x0000000000007941 */ /* 0x000fea0003800200 */
.L_x_4:
[----:B------:R-:W-:Y:S04]  /*0320*/  BSSY.RECONVERGENT B0, `(.L_x_6) ;  /* 0x000000a000007945 */ /* 0x000fe80003800200 */
        /* <DEDUP_REMOVED lines=9> */
.L_x_7:
[----:B------:R-:W-:Y:S05]  /*03c0*/  BSYNC.RECONVERGENT B0 ;  /* 0x0000000000007941 */ /* 0x000fea0003800200 */
.L_x_6:
[----:B------:R-:W3:Y:S01]  /*03d0*/  LDCU.64 UR6, c[0x0][0x888] ;  /* 0x00011100ff0677ac */ /* 0x000ee20008000a00 */
[----:B------:R-:W-:Y:S02]  /*03e0*/  UISETP.EQ.U32.AND UP1, UPT, UR4, URZ, UPT ;  /* 0x000000ff0400728c */ /* 0x000fe4000bf22070 */
[----:B------:R-:W-:Y:S02]  /*03f0*/  UPLOP3.LUT UP2, UPT, UPT, UPT, UPT, 0x80, 0x8 ;  /* 0x000000000008789c */ /* 0x000fe40003f4f070 */
[----:B---3--:R-:W-:-:S04]  /*0400*/  UISETP.NE.U32.AND UP0, UPT, UR6, URZ, UPT ;  /* 0x000000ff0600728c */ /* 0x008fc8000bf05070 */
[----:B------:R-:W-:-:S04]  /*0410*/  UISETP.NE.AND.EX UP0, UPT, UR7, URZ, UPT, UP0 ;  /* 0x000000ff0700728c */ /* 0x000fc8000bf05300 */
[----:B------:R-:W-:-:S04]  /*0420*/  UISETP.EQ.OR.EX UP3, UPT, UR5, URZ, !UP0, UP1 ;  /* 0x000000ff0500728c */ /* 0x000fc8000c762710 */
[----:B------:R-:W-:-:S05]  /*0430*/  UP2UR UR50, UPR, URZ, 0x8 ;  /* 0x00000008ff327883 */ /* 0x000fca0008000000 */
[----:B------:R-:W-:Y:S07]  /*0440*/  BRA.U !UP3, `(.L_x_8) ;  /* 0x000000010b207547 */ /* 0x000fee000b800000 */
[----:B------:R-:W-:Y:S01]  /*0450*/  UISETP.NE.U32.AND UP2, UPT, UR4, URZ, UPT ;  /* 0x000000ff0400728c */ /* 0x000fe2000bf45070 */
[----:B-----5:R-:W-:Y:S01]  /*0460*/  FSETP.NEU.AND P0, PT, R81, RZ, PT ;  /* 0x000000ff5100720b */ /* 0x020fe20003f0d000 */
[----:B------:R-:W-:Y:S02]  /*0470*/  USEL UR4, URZ, 0xffffffff, UP0 ;  /* 0xffffffffff047887 */ /* 0x000fe40008000000 */
[----:B------:R-:W-:-:S10]  /*0480*/  UISETP.NE.AND.EX UP2, UPT, UR5, URZ, UPT, UP2 ;  /* 0x000000ff0500728c */ /* 0x000fd4000bf45320 */
[----:B------:R-:W-:Y:S01]  /*0490*/  VOTEU.ANY UP1, P0 ;  /* 0x0000000000ff7886 */ /* 0x000fe20000020100 */
[----:B------:R-:W-:-:S04]  /*04a0*/  @!UP2 USEL UR4, URZ, 0xffffffff, UP1 ;  /* 0xffffffffff04a887 */ /* 0x000fc80008800000 */
[----:B------:R-:W-:-:S04]  /*04b0*/  ULOP3.LUT UR4, UR4, 0x1, URZ, 0xc0, !UPT ;  /* 0x0000000104047892 */ /* 0x000fc8000f8ec0ff */
[----:B------:R-:W-:-:S11]  /*04c0*/  UISETP.NE.U32.AND UP2, UPT, UR4, 0x1, UPT ;  /* 0x000000010400788c */ /* 0x000fd6000bf45070 */
.L_x_8:
[----:B-1----:R-:W1:Y:S01]  /*04d0*/  SHFL.IDX PT, R2, R173, RZ, 0x1f ;  /* 0x00001fffad027589 */ /* 0x002e6200000e0000 */
[----:B------:R-:W-:-:S04]  /*04e0*/  UISETP.NE.AND UP1, UPT, UR8, 0x2, UPT ;  /* 0x000000020800788c */ /* 0x000fc8000bf25270 */
[----:B------:R-:W-:Y:S01]  /*04f0*/  USEL UR6, URZ, 0x1, UP1 ;  /* 0x00000001ff067887 */ /* 0x000fe20008800000 */
[----:B-1----:R-:W-:-:S13]  /*0500*/  ISETP.NE.AND P0, PT, R2, RZ, PT ;  /* 0x000000ff0200720c */ /* 0x002fda0003f05270 */
[----:B------:R-:W-:Y:S05]  /*0510*/  @P0 BRA `(.L_x_9) ;  /* 0x0000000000600947 */ /* 0x000fea0003800000 */
[----:B------:R-:W1:Y:S01]  /*0520*/  S2UR UR5, SR_CgaCtaId ;  /* 0x00000000000579c3 */ /* 0x000e620000008800 */
[----:B------:R-:W-:Y:S01]  /*0530*/  UMOV UR7, 0x400 ;  /* 0x0000040000077882 */ /* 0x000fe20000000000 */
[----:B------:R-:W-:Y:S01]  /*0540*/  UMOV UR4, 0x1 ;  /* 0x0000000100047882 */ /* 0x000fe20000000000 */
[----:B------:R-:W-:Y:S01]  /*0550*/  ELECT P0, URZ, PT ;  /* 0x0000000000ff782f */ /* 0x000fe20003800000 */
[----:B------:R-:W-:-:S04]  /*0560*/  UIADD3 UR10, UPT, UPT, -UR4, 0x100000, URZ ;  /* 0x00100000040a7890 */ /* 0x000fc8000fffe1ff */
[----:B------:R-:W-:Y:S02]  /*0570*/  USHF.L.U32 UR11, UR10, 0xb, URZ ;  /* 0x0000000b0a0b7899 */ /* 0x000fe400080006ff */
[----:B------:R-:W-:Y:S02]  /*0580*/  USHF.L.U32 UR10, UR10, 0x1, URZ ;  /* 0x000000010a0a7899 */ /* 0x000fe400080006ff */
[----:B-1----:R-:W-:Y:S01]  /*0590*/  ULEA UR5, UR5, UR7, 0x18 ;  /* 0x0000000705057291 */ /* 0x002fe2000f8ec0ff */
[----:B------:R-:W1:Y:S11]  /*05a0*/  FENCE.VIEW.ASYNC.S ;  /* 0x00000000000073c6 */ /* 0x000e760000000000 */
[----:B-1----:R1:W3:Y:S01]  /*05b0*/  SYNCS.EXCH.64 URZ, [UR5], UR10 ;  /* 0x0000000a05ff75b2 */ /* 0x0022e20008000100 */
[----:B------:R1:W4:Y:S01]  /*05c0*/  SYNCS.EXCH.64 URZ, [UR5+0x38], UR10 ;  /* 0x0000380a05ff75b2 */ /* 0x0003220008000100 */
[----:B------:R1:W1:Y:S01]  /*05d0*/  SYNCS.EXCH.64 URZ, [UR5+0x8], UR10 ;  /* 0x0000080a05ff75b2 */ /* 0x0002620008000100 */
        /* <DEDUP_REMOVED lines=11> */
[----:B------:R-:W-:Y:S01]  /*0690*/  NOP ;  /* 0x0000000000007918 */ /* 0x000fe20000000000 */
.L_x_9:
[----:B------:R-:W2:Y:S01]  /*06a0*/  SHFL.IDX PT, R2, R173, RZ, 0x1f ;  /* 0x00001fffad027589 */ /* 0x000ea200000e0000 */
[----:B------:R-:W-:Y:S01]  /*06b0*/  NOP ;  /* 0x0000000000007918 */ /* 0x000fe20000000000 */
[----:B--2---:R-:W-:-:S13]  /*06c0*/  ISETP.NE.AND P0, PT, R2, 0x1, PT ;  /* 0x000000010200780c */ /* 0x004fda0003f05270 */
[----:B------:R-:W-:Y:S05]  /*06d0*/  @P0 BRA `(.L_x_10) ;  /* 0x0000000000580947 */ /* 0x000fea0003800000 */
[----:B------:R-:W2:Y:S01]  /*06e0*/  S2UR UR7, SR_CgaCtaId ;  /* 0x00000000000779c3 */ /* 0x000ea20000008800 */
[----:B------:R-:W-:Y:S01]  /*06f0*/  UMOV UR9, 0x400 ;  /* 0x0000040000097882 */ /* 0x000fe20000000000 */
[----:B-1----:R-:W-:Y:S01]  /*0700*/  UMOV UR5, 0x20 ;  /* 0x0000002000057882 */ /* 0x002fe20000000000 */
[----:B------:R-:W-:Y:S01]  /*0710*/  UMOV UR4, 0x80 ;  /* 0x0000008000047882 */ /* 0x000fe20000000000 */
[----:B------:R-:W-:-:S04]  /*0720*/  UIADD3 UR10, UPT, UPT, -UR5, 0x100000, URZ ;  /* 0x00100000050a7890 */ /* 0x000fc8000fffe1ff */
[----:B------:R-:W-:Y:S02]  /*0730*/  USHF.L.U32 UR11, UR10, 0xb, URZ ;  /* 0x0000000b0a0b7899 */ /* 0x000fe400080006ff */
[----:B------:R-:W-:Y:S02]  /*0740*/  USHF.L.U32 UR10, UR10, 0x1, URZ ;  /* 0x000000010a0a7899 */ /* 0x000fe400080006ff */
[----:B------:R-:W-:-:S04]  /*0750*/  UIADD3 UR4, UPT, UPT, -UR4, 0x100000, URZ ;  /* 0x0010000004047890 */ /* 0x000fc8000fffe1ff */
[----:B------:R-:W-:Y:S02]  /*0760*/  USHF.L.U32 UR5, UR4, 0xb, URZ ;  /* 0x0000000b04057899 */ /* 0x000fe400080006ff */
[----:B------:R-:W-:Y:S01]  /*0770*/  USHF.L.U32 UR4, UR4, 0x1, URZ ;  /* 0x0000000104047899 */ /* 0x000fe200080006ff */
[----:B------:R-:W-:Y:S01]  /*0780*/  ELECT P0, URZ, PT ;  /* 0x0000000000ff782f */ /* 0x000fe20003800000 */
[----:B--2---:R-:W-:Y:S01]  /*0790*/  ULEA UR7, UR7, UR9, 0x18 ;  /* 0x0000000907077291 */ /* 0x004fe2000f8ec0ff */
[----:B------:R-:W1:Y:S11]  /*07a0*/  FENCE.VIEW.ASYNC.S ;  /* 0x00000000000073c6 */ /* 0x000e760000000000 */
[----:B-1----:R2:W1:Y:S01]  /*07b0*/  SYNCS.EXCH.64 URZ, [UR7+0x70], UR10 ;  /* 0x0000700a07ff75b2 */ /* 0x0024620008000100 */
[----:B------:R2:W1:Y:S01]  /*07c0*/  SYNCS.EXCH.64 URZ, [UR7+0x90], UR4 ;  /* 0x0000900407ff75b2 */ /* 0x0004620008000100 */
[----:B------:R2:W1:Y:S01]  /*07d0*/  SYNCS.EXCH.64 URZ, [UR7+0x78], UR10 ;  /* 0x0000780a07ff75b2 */ /* 0x0004620008000100 */
[----:B------:R2:W1:Y:S01]  /*07e0*/  SYNCS.EXCH.64 URZ, [UR7+0x98], UR4 ;  /* 0x0000980407ff75b2 */ /* 0x0004620008000100 */
[----:B------:R2:W1:Y:S01]  /*07f0*/  SYNCS.EXCH.64 URZ, [UR7+0x80], UR10 ;  /* 0x0000800a07ff75b2 */ /* 0x0004620008000100 */
[----:B------:R2:W1:Y:S01]  /*0800*/  SYNCS.EXCH.64 URZ, [UR7+0xa0], UR4 ;  /* 0x0000a00407ff75b2 */ /* 0x0004620008000100 */
[----:B------:R2:W1:Y:S01]  /*0810*/  SYNCS.EXCH.64 URZ, [UR7+0x88], UR10 ;  /* 0x0000880a07ff75b2 */ /* 0x0004620008000100 */
[----:B------:R2:W1:Y:S02]  /*0820*/  SYNCS.EXCH.64 URZ, [UR7+0xa8], UR4 ;  /* 0x0000a80407ff75b2 */ /* 0x0004640008000100 */
[----:B--2---:R-:W-:Y:S01]  /*0830*/  NOP ;  /* 0x0000000000007918 */ /* 0x004fe20000000000 */
.L_x_10:
[----:B------:R-:W2:Y:S01]  /*0840*/  SHFL.IDX PT, R2, R173, RZ, 0x1f ;  /* 0x00001fffad027589 */ /* 0x000ea200000e0000 */
[----:B------:R-:W-:Y:S01]  /*0850*/  NOP ;  /* 0x0000000000007918 */ /* 0x000fe20000000000 */
[----:B--2---:R-:W-:-:S13]  /*0860*/  ISETP.NE.AND P0, PT, R2, 0x3, PT ;  /* 0x000000030200780c */ /* 0x004fda0003f05270 */
[----:B------:R-:W-:Y:S05]  /*0870*/  @P0 BRA `(.L_x_11) ;  /* 0x0000000000300947 */ /* 0x000fea0003800000 */
[----:B-1----:R-:W1:Y:S01]  /*0880*/  S2UR UR5, SR_CgaCtaId ;  /* 0x00000000000579c3 */ /* 0x002e620000008800 */
        /* <DEDUP_REMOVED lines=8> */
[----:B-1----:R2:W1:Y:S01]  /*0910*/  SYNCS.EXCH.64 URZ, [UR5+0xb0], UR10 ;  /* 0x0000b00a05ff75b2 */ /* 0x0024620008000100 */
[----:B------:R2:W1:Y:S02]  /*0920*/  SYNCS.EXCH.64 URZ, [UR5+0xb8], UR10 ;  /* 0x0000b80a05ff75b2 */ /* 0x0004640008000100 */
[----:B--2---:R-:W-:Y:S01]  /*0930*/  NOP ;  /* 0x0000000000007918 */ /* 0x004fe20000000000 */
.L_x_11:
[----:B------:R-:W2:Y:S01]  /*0940*/  SHFL.IDX PT, R2, R173, RZ, 0x1f ;  /* 0x00001fffad027589 */ /* 0x000ea200000e0000 */
[----:B------:R-:W-:Y:S01]  /*0950*/  NOP ;  /* 0x0000000000007918 */ /* 0x000fe20000000000 */
[----:B--2---:R-:W-:-:S13]  /*0960*/  ISETP.NE.AND P0, PT, R2, 0x4, PT ;  /* 0x000000040200780c */ /* 0x004fda0003f05270 */
[----:B------:R-:W-:Y:S05]  /*0970*/  @P0 BRA `(.L_x_12) ;  /* 0x00000000004c0947 */ /* 0x000fea0003800000 */
[----:B-1----:R-:W1:Y:S01]  /*0980*/  S2UR UR5, SR_CgaCtaId ;  /* 0x00000000000579c3 */ /* 0x002e620000008800 */
[----:B------:R-:W-:Y:S01]  /*0990*/  UMOV UR9, 0x100 ;  /* 0x0000010000097882 */ /* 0x000fe20000000000 */
[----:B------:R-:W-:Y:S01]  /*09a0*/  UMOV UR7, 0x400 ;  /* 0x0000040000077882 */ /* 0x000fe20000000000 */
[----:B------:R-:W-:Y:S01]  /*09b0*/  USEL UR9, UR9, 0xe0, UP2 ;  /* 0x000000e009097887 */ /* 0x000fe20009000000 */
[----:B------:R-:W-:Y:S01]  /*09c0*/  UMOV UR4, 0x1 ;  /* 0x0000000100047882 */ /* 0x000fe20000000000 */
[----:B------:R-:W-:Y:S01]  /*09d0*/  ELECT P0, URZ, PT ;  /* 0x0000000000ff782f */ /* 0x000fe20003800000 */
[----:B------:R-:W-:-:S04]  /*09e0*/  UIADD3 UR10, UPT, UPT, -UR4, 0x100000, URZ ;  /* 0x00100000040a7890 */ /* 0x000fc8000fffe1ff */
[----:B------:R-:W-:Y:S02]  /*09f0*/  USHF.L.U32 UR11, UR10, 0xb, URZ ;  /* 0x0000000b0a0b7899 */ /* 0x000fe400080006ff */
[----:B------:R-:W-:Y:S02]  /*0a00*/  USHF.L.U32 UR10, UR10, 0x1, URZ ;  /* 0x000000010a0a7899 */ /* 0x000fe400080006ff */
[----:B------:R-:W-:-:S04]  /*0a10*/  UIADD3 UR12, UPT, UPT, -UR9, 0x100000, URZ ;  /* 0x00100000090c7890 */ /* 0x000fc8000fffe1ff */
[----:B------:R-:W-:Y:S02]  /*0a20*/  USHF.L.U32 UR13, UR12, 0xb, URZ ;  /* 0x0000000b0c0d7899 */ /* 0x000fe400080006ff */
[----:B------:R-:W-:Y:S02]  /*0a30*/  USHF.L.U32 UR12, UR12, 0x1, URZ ;  /* 0x000000010c0c7899 */ /* 0x000fe400080006ff */
[----:B-1----:R-:W-:Y:S01]  /*0a40*/  ULEA UR5, UR5, UR7, 0x18 ;  /* 0x0000000705057291 */ /* 0x002fe2000f8ec0ff */
[----:B------:R-:W1:Y:S11]  /*0a50*/  FENCE.VIEW.ASYNC.S ;  /* 0x00000000000073c6 */ /* 0x000e760000000000 */
[----:B-1----:R2:W1:Y:S01]  /*0a60*/  SYNCS.EXCH.64 URZ, [UR5+0xc0], UR10 ;  /* 0x0000c00a05ff75b2 */ /* 0x0024620008000100 */
[----:B------:R2:W1:Y:S01]  /*0a70*/  SYNCS.EXCH.64 URZ, [UR5+0xd0], UR12 ;  /* 0x0000d00c05ff75b2 */ /* 0x0004620008000100 */
[----:B------:R2:W1:Y:S01]  /*0a80*/  SYNCS.EXCH.64 URZ, [UR5+0xc8], UR10 ;  /* 0x0000c80a05ff75b2 */ /* 0x0004620008000100 */
[----:B------:R2:W1:Y:S02]  /*0a90*/  SYNCS.EXCH.64 URZ, [UR5+0xd8], UR12 ;  /* 0x0000d80c05ff75b2 */ /* 0x0004640008000100 */
[----:B--2---:R-:W-:Y:S01]  /*0aa0*/  NOP ;  /* 0x0000000000007918 */ /* 0x004fe20000000000 */
.L_x_12:
        /* <DEDUP_REMOVED lines=20> */
[----:B------:R2:W1:Y:S02]  /*0bf0*/  SYNCS.EXCH.64 URZ, [UR7+0xf8], UR4 ;  /* 0x0000f80407ff75b2 */ /* 0x0004640008000100 */
[----:B--2---:R-:W-:Y:S01]  /*0c00*/  NOP ;  /* 0x0000000000007918 */ /* 0x004fe20000000000 */
.L_x_13:
        /* <DEDUP_REMOVED lines=18> */
.L_x_14:
[----:B-1----:R-:W1:Y:S01]  /*0d30*/  S2UR UR5, SR_CTAID.X ;  /* 0x00000000000579c3 */ /* 0x002e620000002500 */
[----:B------:R-:W-:-:S05]  /*0d40*/  CS2R.32 R170, SR_CgaSize ;  /* 0x0000000000aa7805 */ /* 0x000fca0000008a00 */
[----:B------:R-:W-:-:S05]  /*0d50*/  IMAD R170, R170, -0xa0, RZ ;  /* 0xffffff60aaaa7824 */ /* 0x000fca00078e02ff */
[----:B------:R-:W-:-:S14]  /*0d60*/  R2UR UR9, R170 ;  /* 0x00000000aa0972ca */ /* 0x000fdc00000e0000 */
[----:B------:R-:W2:Y:S01]  /*0d70*/  LDCU UR9, c[0x0][UR9+0x2b0] ;  /* 0x00005600090977ac */ /* 0x000ea20008000800 */
[----:B------:R-:W-:Y:S01]  /*0d80*/  NOP ;  /* 0x0000000000007918 */ /* 0x000fe20000000000 */
[----:B------:R-:W-:-:S05]  /*0d90*/  CS2R.32 R170, SR_CgaSize ;  /* 0x0000000000aa7805 */ /* 0x000fca0000008a00 */
[----:B------:R-:W-:-:S05]  /*0da0*/  IMAD R170, R170, -0xa0, RZ ;  /* 0xffffff60aaaa7824 */ /* 0x000fca00078e02ff */
[----:B------:R-:W-:-:S14]  /*0db0*/  R2UR UR7, R170 ;  /* 0x00000000aa0772ca */ /* 0x000fdc00000e0000 */
[----:B------:R-:W3:Y:S01]  /*0dc0*/  LDCU UR7, c[0x0][UR7+0x2b4] ;  /* 0x00005680070777ac */ /* 0x000ee20008000800 */
[----:B------:R-:W4:Y:S08]  /*0dd0*/  S2UR UR4, SR_CTAID.Y ;  /* 0x00000000000479c3 */ /* 0x000f300000002600 */
[----:B------:R-:W3:Y:S01]  /*0de0*/  LDC R9, c[0x0][0xb24] ;  /* 0x0002c900ff097b82 */ /* 0x000ee20000000800 */
[----:B-1----:R-:W-:-:S02]  /*0df0*/  I2FP.F32.U32 R5, UR5 ;  /* 0x0000000500057c45 */ /* 0x002fc40008201000 */
[----:B------:R-:W-:-:S05]  /*0e00*/  CS2R.32 R3, SR_CgaSize ;  /* 0x0000000000037805 */ /* 0x000fca0000008a00 */
[----:B------:R-:W-:-:S06]  /*0e10*/  IMAD R3, R3, -0xa0, RZ ;  /* 0xffffff6003037824 */ /* 0x000fcc00078e02ff */
[----:B------:R-:W1:Y:S01]  /*0e20*/  LDC R3, c[0x0][R3+0x2a0] ;  /* 0x0000a80003037b82 */ /* 0x000e620000000800 */
[----:B------:R-:W-:Y:S01]  /*0e30*/  MOV R21, UR5 ;  /* 0x0000000500157c02 */ /* 0x000fe20008000f00 */
[----:B--2---:R-:W-:Y:S01]  /*0e40*/  FMUL R5, R5, UR9 ;  /* 0x0000000905057c20 */ /* 0x004fe20008400000 */
[----:B----4-:R-:W-:Y:S02]  /*0e50*/  I2FP.F32.U32 R4, UR4 ;  /* 0x0000000400047c45 */ /* 0x010fe40008201000 */
[----:B------:R-:W-:-:S05]  /*0e60*/  CS2R.32 R2, SR_CgaSize ;  /* 0x0000000000027805 */ /* 0x000fca0000008a00 */
[----:B------:R-:W-:-:S06]  /*0e70*/  IMAD R2, R2, -0xa0, RZ ;  /* 0xffffff6002027824 */ /* 0x000fcc00078e02ff */
[----:B------:R-:W2:Y:S01]  /*0e80*/  LDC R2, c[0x0][R2+0x2a4] ;  /* 0x0000a90002027b82 */ /* 0x000ea20000000800 */
[----:B------:R-:W4:Y:S01]  /*0e90*/  F2I.U32.TRUNC.NTZ R170, R5 ;  /* 0x0000000500aa7305 */ /* 0x000f22000020f000 */
[----:B------:R-:W-:Y:S01]  /*0ea0*/  MOV R20, UR4 ;  /* 0x0000000400147c02 */ /* 0x000fe20008000f00 */
[----:B---3--:R-:W-:-:S05]  /*0eb0*/  FMUL R4, R4, UR7 ;  /* 0x0000000704047c20 */ /* 0x008fca0008400000 */
[----:B------:R-:W-:Y:S01]  /*0ec0*/  BAR.SYNC.DEFER_BLOCKING 0x0 ;  /* 0x0000000000007b1d */ /* 0x000fe20000010000 */
[----:B------:R-:W-:-:S05]  /*0ed0*/  ISETP.GE.AND P0, PT, R9, 0x1, PT ;  /* 0x000000010900780c */ /* 0x000fca0003f06270 */
[----:B------:R-:W3:Y:S02]  /*0ee0*/  F2I.U32.TRUNC.NTZ R147, R4 ;  /* 0x0000000400937305 */ /* 0x000ee4000020f000 */
[----:B------:R-:W2:Y:S01]  /*0ef0*/  S2UR UR36, SR_CTAID.Z ;  /* 0x00000000002479c3 */ /* 0x000ea20000002700 */
[----:B----4-:R-:W-:-:S05]  /*0f00*/  IADD3 R170, PT, PT, -R170, RZ, RZ ;  /* 0x000000ffaaaa7210 */ /* 0x010fca0007ffe1ff */
[----:B-1----:R-:W-:Y:S01]  /*0f10*/  IMAD R170, R3, R170, UR5 ;  /* 0x0000000503aa7e24 */ /* 0x002fe2000f8e02aa */
[----:B---3--:R-:W-:-:S05]  /*0f20*/  IADD3 R147, PT, PT, -R147, RZ, RZ ;  /* 0x000000ff93937210 */ /* 0x008fca0007ffe1ff */
[----:B--2---:R-:W-:Y:S01]  /*0f30*/  IMAD R147, R2, R147, UR4 ;  /* 0x0000000402937e24 */ /* 0x004fe2000f8e0293 */
[----:B------:R-:W-:Y:S06]  /*0f40*/  @!P0 BRA `(.L_x_15) ;  /* 0x0000000000b88947 */ /* 0x000fec0003800000 */
[----:B------:R-:W1:Y:S01]  /*0f50*/  LDC.64 R4, c[0x0][0xb18] ;  /* 0x0002c600ff047b82 */ /* 0x000e620000000a00 */
[----:B------:R-:W-:-:S07]  /*0f60*/  ISETP.NE.AND P0, PT, R9, 0x1, PT ;  /* 0x000000010900780c */ /* 0x000fce0003f05270 */
[----:B------:R-:W2:Y:S08]  /*0f70*/  LDC R10, c[0x0][0xb0c] ;  /* 0x0002c300ff0a7b82 */ /* 0x000eb00000000800 */
[----:B------:R-:W3:Y:S08]  /*0f80*/  LDC R11, c[0x0][0x370] ;  /* 0x0000dc00ff0b7b82 */ /* 0x000ef00000000800 */
[----:B------:R-:W4:Y:S01]  /*0f90*/  LDC R12, c[0x0][0x374] ;  /* 0x0000dd00ff0c7b82 */ /* 0x000f220000000800 */
[----:B-1----:R-:W-:-:S07]  /*0fa0*/  ISETP.NE.AND P1, PT, R4, 0x1, PT ;  /* 0x000000010400780c */ /* 0x002fce0003f25270 */
[----:B------:R-:W3:Y:S01]  /*0fb0*/  LDC.64 R6, c[0x0][0xb10] ;  /* 0x0002c400ff067b82 */ /* 0x000ee20000000a00 */
[----:B--2---:R-:W-:-:S07]  /*0fc0*/  ISETP.NE.AND P2, PT, R10, 0x1, PT ;  /* 0x000000010a00780c */ /* 0x004fce0003f45270 */
[----:B------:R-:W1:Y:S08]  /*0fd0*/  LDC R8, c[0x0][0xb20] ;  /* 0x0002c800ff087b82 */ /* 0x000e700000000800 */
[----:B------:R-:W2:Y:S01]  /*0fe0*/  LDC.64 R2, c[0x0][0xb28] ;  /* 0x0002ca00ff027b82 */ /* 0x000ea20000000a00 */
[----:B----4-:R-:W-:-:S04]  /*0ff0*/  IMAD.HI.U32 R13, R12, R5, RZ ;  /* 0x000000050c0d7227 */ /* 0x010fc800078e00ff */
[----:B------:R-:W-:-:S04]  /*1000*/  IMAD.HI.U32 R5, R20, R5, RZ ;  /* 0x0000000514057227 */ /* 0x000fc800078e00ff */
[----:B---3--:R-:W-:-:S04]  /*1010*/  IMAD.HI.U32 R14, R11, R6, RZ ;  /* 0x000000060b0e7227 */ /* 0x008fc800078e00ff */
[C---:B------:R-:W-:Y:S01]  /*1020*/  IMAD.HI.U32 R16, R21.reuse, R6, RZ ;  /* 0x0000000615107227 */ /* 0x040fe200078e00ff */
[-C--:B------:R-:W-:Y:S02]  /*1030*/  @P2 SHF.R.U32.HI R11, RZ, R7.reuse, R14 ;  /* 0x00000007ff0b2219 */ /* 0x080fe4000001160e */
[-C--:B-1----:R-:W-:Y:S02]  /*1040*/  @P1 SHF.R.U32.HI R12, RZ, R8.reuse, R13 ;  /* 0x00000008ff0c1219 */ /* 0x082fe4000001160d */
[----:B------:R-:W-:Y:S02]  /*1050*/  SHF.R.U32.HI R5, RZ, R8, R5 ;  /* 0x00000008ff057219 */ /* 0x000fe40000011605 */
[----:B------:R-:W-:Y:S02]  /*1060*/  SHF.R.U32.HI R16, RZ, R7, R16 ;  /* 0x00000007ff107219 */ /* 0x000fe40000011610 */
[----:B------:R-:W-:Y:S01]  /*1070*/  SEL R5, R20, R5, !P1 ;  /* 0x0000000514057207 */ /* 0x000fe20004800000 */
[----:B--2---:R-:W-:Y:S01]  /*1080*/  IMAD.HI.U32 R14, R12, R2, RZ ;  /* 0x000000020c0e7227 */ /* 0x004fe200078e00ff */
[----:B------:R-:W-:-:S02]  /*1090*/  SEL R7, R21, R16, !P2 ;  /* 0x0000001015077207 */ /* 0x000fc40005000000 */
[----:B------:R-:W-:Y:S01]  /*10a0*/  IADD3 R13, PT, PT, -R5, RZ, RZ ;  /* 0x000000ff050d7210 */ /* 0x000fe20007ffe1ff */
[----:B------:R-:W-:Y:S01]  /*10b0*/  IMAD.HI.U32 R6, R11, R2, RZ ;  /* 0x000000020b067227 */ /* 0x000fe200078e00ff */
[----:B------:R-:W-:-:S03]  /*10c0*/  @P0 SHF.R.U32.HI R12, RZ, R3, R14 ;  /* 0x00000003ff0c0219 */ /* 0x000fc6000001160e */
[----:B------:R-:W-:Y:S01]  /*10d0*/  IMAD R13, R4, R13, R20 ;  /* 0x0000000d040d7224 */ /* 0x000fe200078e0214 */
[----:B------:R-:W-:Y:S01]  /*10e0*/  @P0 SHF.R.U32.HI R11, RZ, R3, R6 ;  /* 0x00000003ff0b0219 */ /* 0x000fe20000011606 */
[----:B------:R-:W-:-:S04]  /*10f0*/  IMAD R12, R12, R9, RZ ;  /* 0x000000090c0c7224 */ /* 0x000fc800078e02ff */
[----:B------:R-:W-:Y:S01]  /*1100*/  IMAD R6, R11, R9, RZ ;  /* 0x000000090b067224 */ /* 0x000fe200078e02ff */
[----:B------:R-:W-:-:S04]  /*1110*/  ISETP.GE.AND P1, PT, R5, R12, PT ;  /* 0x0000000c0500720c */ /* 0x000fc80003f26270 */
[----:B------:R-:W-:Y:S01]  /*1120*/  ISETP.GE.OR P1, PT, R7, R6, P1 ;  /* 0x000000060700720c */ /* 0x000fe20000f26670 */
[----:B------:R-:W-:-:S05]  /*1130*/  IMAD.HI.U32 R6, R5, R2, RZ ;  /* 0x0000000205067227 */ /* 0x000fca00078e00ff */
[----:B------:R-:W-:-:S04]  /*1140*/  SHF.R.U32.HI R6, RZ, R3, R6 ;  /* 0x00000003ff067219 */ /* 0x000fc80000011606 */
[----:B------:R-:W-:-:S03]  /*1150*/  SEL R6, R5, R6, !P0 ;  /* 0x0000000605067207 */ /* 0x000fc60004000000 */
[----:B------:R-:W-:Y:S01]  /*1160*/  @!P1 IMAD.HI.U32 R8, R7, R2, RZ ;  /* 0x0000000207089227 */ /* 0x000fe200078e00ff */
[----:B------:R-:W-:-:S04]  /*1170*/  IADD3 R2, PT, PT, -R6, RZ, RZ ;  /* 0x000000ff06027210 */ /* 0x000fc80007ffe1ff */
[----:B------:R-:W-:Y:S01]  /*1180*/  @!P1 SHF.R.U32.HI R8, RZ, R3, R8 ;  /* 0x00000003ff089219 */ /* 0x000fe20000011608 */
[----:B------:R-:W-:-:S03]  /*1190*/  IMAD R2, R9, R2, R5 ;  /* 0x0000000209027224 */ /* 0x000fc600078e0205 */
[----:B------:R-:W-:-:S05]  /*11a0*/  @!P1 SEL R3, R7, R8, !P0 ;  /* 0x0000000807039207 */ /* 0x000fca0004000000 */
[--C-:B------:R-:W-:Y:S02]  /*11b0*/  @!P1 IMAD.IADD R6, R6, 0x1, -R3.reuse ;  /* 0x0000000106069824 */ /* 0x100fe400078e0a03 */
[----:B------:R-:W-:Y:S01]  /*11c0*/  @!P1 IMAD R3, R2, R11, R3 ;  /* 0x0000000b02039224 */ /* 0x000fe200078e0203 */
[----:B------:R-:W-:Y:S01]  /*11d0*/  IADD3 R2, PT, PT, -R7, RZ, RZ ;  /* 0x000000ff07027210 */ /* 0x000fe20007ffe1ff */
[----:B------:R-:W-:Y:S02]  /*11e0*/  @!P1 IMAD R5, R6, R9, R7 ;  /* 0x0000000906059224 */ /* 0x000fe400078e0207 */
[----:B------:R-:W-:Y:S02]  /*11f0*/  @!P1 IMAD.MOV.U32 R7, RZ, RZ, R3 ;  /* 0x000000ffff079224 */ /* 0x000fe400078e0003 */
[----:B------:R-:W-:Y:S02]  /*1200*/  IMAD R2, R10, R2, R21 ;  /* 0x000000020a027224 */ /* 0x000fe400078e0215 */
[----:B------:R-:W-:-:S02]  /*1210*/  IMAD R20, R5, R4, R13 ;  /* 0x0000000405147224 */ /* 0x000fc400078e020d */
[----:B------:R-:W-:Y:S02]  /*1220*/  IMAD R21, R7, R10, R2 ;  /* 0x0000000a07157224 */ /* 0x000fe400078e0202 */
.L_x_15:
[----:B------:R-:W1:Y:S01]  /*1230*/  LDCU UR4, c[0x0][0xb30] ;  /* 0x00016600ff0477ac */ /* 0x000e620008000800 */
[----:B------:R-:W2:Y:S08]  /*1240*/  S2UR UR37, SR_CgaCtaId ;  /* 0x00000000002579c3 */ /* 0x000eb00000008800 */
[----:B------:R-:W3:Y:S01]  /*1250*/  LDC R72, c[0x0][0xb24] ;  /* 0x0002c900ff487b82 */ /* 0x000ee20000000800 */
[----:B-1----:R-:W-:-:S09]  /*1260*/  UISETP.NE.AND UP1, UPT, UR4, 0x1, UPT ;  /* 0x000000010400788c */ /* 0x002fd2000bf25270 */
[----:B--2---:R-:W-:Y:S05]  /*1270*/  BRA.U UP1, `(.L_x_16) ;  /* 0x0000000101407547 */ /* 0x004fea000b800000 */
[----:B------:R-:W1:Y:S08]  /*1280*/  LDC.64 R4, c[0x0][0xb10] ;  /* 0x0002c400ff047b82 */ /* 0x000e700000000a00 */
[----:B------:R-:W2:Y:S08]  /*1290*/  LDC.64 R2, c[0x0][0xb18] ;  /* 0x0002c600ff027b82 */ /* 0x000eb00000000a00 */
[----:B------:R-:W4:Y:S08]  /*12a0*/  LDC R6, c[0x0][0xb20] ;  /* 0x0002c800ff067b82 */ /* 0x000f300000000800 */
[----:B------:R-:W3:Y:S01]  /*12b0*/  LDC R8, c[0x0][0xb0c] ;  /* 0x0002c300ff087b82 */ /* 0x000ee20000000800 */
[----:B-1----:R-:W-:-:S05]  /*12c0*/  IMAD.HI.U32 R4, R21, R4, RZ ;  /* 0x0000000415047227 */ /* 0x002fca00078e00ff */
[----:B------:R-:W-:Y:S01]  /*12d0*/  SHF.R.U32.HI R4, RZ, R5, R4 ;  /* 0x00000005ff047219 */ /* 0x000fe20000011604 */
[----:B--2---:R-:W-:Y:S01]  /*12e0*/  IMAD.HI.U32 R3, R20, R3, RZ ;  /* 0x0000000314037227 */ /* 0x004fe200078e00ff */
[----:B------:R-:W-:-:S04]  /*12f0*/  ISETP.NE.AND P0, PT, R2, 0x1, PT ;  /* 0x000000010200780c */ /* 0x000fc80003f05270 */
[----:B----4-:R-:W-:-:S04]  /*1300*/  SHF.R.U32.HI R3, RZ, R6, R3 ;  /* 0x00000006ff037219 */ /* 0x010fc80000011603 */
[----:B------:R-:W-:Y:S02]  /*1310*/  SEL R3, R20, R3, !P0 ;  /* 0x0000000314037207 */ /* 0x000fe40004000000 */
[----:B---3--:R-:W-:-:S04]  /*1320*/  ISETP.NE.AND P1, PT, R8, 0x1, PT ;  /* 0x000000010800780c */ /* 0x008fc80003f25270 */
[----:B------:R-:W-:-:S05]  /*1330*/  SEL R4, R21, R4, !P1 ;  /* 0x0000000415047207 */ /* 0x000fca0004800000 */
[----:B------:R-:W-:Y:S02]  /*1340*/  IMAD.IADD R5, R3, 0x1, -R4 ;  /* 0x0000000103057824 */ /* 0x000fe400078e0a04 */
[----:B------:R-:W-:Y:S02]  /*1350*/  IMAD.IADD R3, R4, 0x1, -R3 ;  /* 0x0000000104037824 */ /* 0x000fe400078e0a03 */
[----:B------:R-:W-:Y:S02]  /*1360*/  IMAD R21, R5, R8, R21 ;  /* 0x0000000805157224 */ /* 0x000fe400078e0215 */
[----:B------:R-:W-:-:S07]  /*1370*/  IMAD R20, R3, R2, R20 ;  /* 0x0000000203147224 */ /* 0x000fce00078e0214 */
.L_x_16:
[----:B------:R-:W-:Y:S01]  /*1380*/  BAR.SYNC.DEFER_BLOCKING 0x0 ;  /* 0x0000000000007b1d */ /* 0x000fe20000010000 */
[----:B------:R-:W-:Y:S01]  /*1390*/  UISETP.NE.AND UP1, UPT, UR8, 0x2, UPT ;  /* 0x000000020800788c */ /* 0x000fe2000bf25270 */
[----:B------:R-:W-:Y:S02]  /*13a0*/  ISETP.NE.OR P5, PT, R0, 0x2, !P5 ;  /* 0x000000020000780c */ /* 0x000fe40006fa5670 */
[----:B------:R-:W-:-:S06]  /*13b0*/  LOP3.LUT R2, R185, 0x1f, RZ, 0xc0, !PT ;  /* 0x0000001fb9027812 */ /* 0x000fcc00078ec0ff */
[----:B------:R-:W-:Y:S05]  /*13c0*/  BRA.U UP1, `(.L_x_17) ;  /* 0x0000001101c87547 */ /* 0x000fea000b800000 */
[----:B------:R-:W1:Y:S01]  /*13d0*/  LDCU UR13, c[0x0][0x38c] ;  /* 0x00007180ff0d77ac */ /* 0x000e620008000800 */
[----:B------:R-:W2:Y:S01]  /*13e0*/  LDC R9, c[0x0][0x370] ;  /* 0x0000dc00ff097b82 */ /* 0x000ea20000000800 */
[----:B------:R-:W-:Y:S01]  /*13f0*/  PLOP3.LUT P1, PT, PT, PT, UP2, 0x80, 0x8 ;  /* 0x000000000008781c */ /* 0x000fe20003f2f028 */
[----:B------:R-:W-:Y:S01]  /*1400*/  IMAD.MOV.U32 R15, RZ, RZ, 0x1 ;  /* 0x00000001ff0f7424 */ /* 0x000fe200078e00ff */
[----:B------:R-:W-:Y:S01]  /*1410*/  ISETP.EQ.OR P4, PT, R2, RZ, P5 ;  /* 0x000000ff0200720c */ /* 0x000fe20002f82670 */
[----:B------:R-:W-:Y:S01]  /*1420*/  IMAD.MOV.U32 R14, RZ, RZ, RZ ;  /* 0x000000ffff0e7224 */ /* 0x000fe200078e00ff */
[----:B------:R-:W-:Y:S02]  /*1430*/  PLOP3.LUT P1, PT, P1, PT, PT, 0x8, 0x80 ;  /* 0x000000000080781c */ /* 0x000fe40000f2e170 */
[----:B------:R-:W-:Y:S01]  /*1440*/  CS2R R12, SRZ ;  /* 0x00000000000c7805 */ /* 0x000fe2000001ff00 */
[----:B------:R-:W-:Y:S01]  /*1450*/  IMAD.MOV.U32 R10, RZ, RZ, 0x1 ;  /* 0x00000001ff0a7424 */ /* 0x000fe200078e00ff */
[----:B------:R-:W4:Y:S01]  /*1460*/  LDC R0, c[0x0][0x374] ;  /* 0x0000dd00ff007b82 */ /* 0x000f220000000800 */
[----:B------:R-:W2:Y:S01]  /*1470*/  LDCU.64 UR22, c[0x0][0x348] ;  /* 0x00006900ff1677ac */ /* 0x000ea20008000a00 */
[----:B------:R-:W-:Y:S01]  /*1480*/  UMOV UR6, URZ ;  /* 0x000000ff00067c82 */ /* 0x000fe20008000000 */
[----:B-1----:R-:W-:-:S04]  /*1490*/  UIADD3 UR5, UPT, UPT, UR13, 0x3f, URZ ;  /* 0x0000003f0d057890 */ /* 0x002fc8000fffe0ff */
[----:B------:R-:W-:-:S04]  /*14a0*/  USHF.R.S32.HI UR4, URZ, 0x1f, UR5 ;  /* 0x0000001fff047899 */ /* 0x000fc80008011405 */
[----:B------:R-:W-:-:S04]  /*14b0*/  ULEA.HI UR4, UR4, UR5, URZ, 0x6 ;  /* 0x0000000504047291 */ /* 0x000fc8000f8f30ff */
[----:B------:R-:W-:Y:S02]  /*14c0*/  USHF.R.S32.HI UR15, URZ, 0x6, UR4 ;  /* 0x00000006ff0f7899 */ /* 0x000fe40008011404 */
[----:B------:R-:W-:Y:S02]  /*14d0*/  UIADD3 UR4, UPT, UPT, UR13, -0x1, URZ ;  /* 0xffffffff0d047890 */ /* 0x000fe4000fffe0ff */
[----:B------:R-:W-:Y:S02]  /*14e0*/  UISETP.LT.U32.AND UP0, UPT, UR15, 0x7, UPT ;  /* 0x000000070f00788c */ /* 0x000fe4000bf01070 */
[----:B------:R-:W-:Y:S02]  /*14f0*/  UISETP.GE.U32.AND UP1, UPT, UR4, -0x7f, UPT ;  /* 0xffffff810400788c */ /* 0x000fe4000bf26070 */
[----:B------:R-:W-:Y:S02]  /*1500*/  USEL UR14, UR15, 0x7, UP0 ;  /* 0x000000070f0e7887 */ /* 0x000fe40008000000 */
[----:B------:R-:W-:-:S02]  /*1510*/  UIADD3 UR13, UPT, UPT, UR13, 0x7e, URZ ;  /* 0x0000007e0d0d7890 */ /* 0x000fc4000fffe0ff */
[----:B------:R-:W-:Y:S02]  /*1520*/  UIADD3 UR5, UPT, UPT, UR14, -0x1, URZ ;  /* 0xffffffff0e057890 */ /* 0x000fe4000fffe0ff */
[----:B------:R-:W-:-:S03]  /*1530*/  UIADD3 UR7, UPT, UPT, UR15, -UR14, URZ ;  /* 0x8000000e0f077290 */ /* 0x000fc6000fffe0ff */
[----:B------:R-:W-:-:S04]  /*1540*/  @UP1 UIADD3 UR5, UPT, UPT, UR14, URZ, URZ ;  /* 0x000000ff0e051290 */ /* 0x000fc8000fffe0ff */
[----:B--2---:R-:W-:-:S12]  /*1550*/  UIADD3 UR5, UPT, UPT, UR5, 0x1, URZ ;  /* 0x0000000105057890 */ /* 0x004fd8000fffe0ff */
.L_x_35:
[----:B------:R-:W-:Y:S01]  /*1560*/  UISETP.NE.AND UP0, UPT, UR37, URZ, UPT ;  /* 0x000000ff2500728c */ /* 0x000fe2000bf05270 */
[----:B------:R-:W1:Y:S08]  /*1570*/  S2UR UR37, SR_CgaCtaId ;  /* 0x00000000002579c3 */ /* 0x000e700000008800 */
[----:B------:R-:W-:Y:S05]  /*1580*/  BRA.U UP0, `(.L_x_18) ;  /* 0x0000000100347547 */ /* 0x000fea000b800000 */
[----:B------:R-:W2:Y:S01]  /*1590*/  S2R R2, SR_CgaCtaId ;  /* 0x0000000000027919 */ /* 0x000ea20000008800 */
[----:B------:R-:W-:-:S04]  /*15a0*/  MOV R3, 0x400 ;  /* 0x0000040000037802 */ /* 0x000fc80000000f00 */
[----:B--2---:R-:W-:Y:S02]  /*15b0*/  LEA R3, R2, R3, 0x18 ;  /* 0x0000000302037211 */ /* 0x004fe400078ec0ff */
[----:B------:R-:W-:-:S03]  /*15c0*/  SHF.L.U32 R2, R10, 0x1f, RZ ;  /* 0x0000001f0a027819 */ /* 0x000fc600000006ff */
[----:B------:R-:W-:-:S04]  /*15d0*/  IMAD R3, R12, 0x8, R3 ;  /* 0x000000080c037824 */ /* 0x000fc800078e0203 */
[----:B------:R-:W2:Y:S02]  /*15e0*/  SYNCS.PHASECHK.TRANS64.TRYWAIT P0, [R3+URZ+0x110], R2 ;  /* 0x00011002030075a7 */ /* 0x000ea400080011ff */
[----:B--2---:R-:W-:Y:S05]  /*15f0*/  @!P0 BRA `(.L_x_19) ;  /* 0x0000009800bc8947 */ /* 0x004fea0003800000 */
.L_x_129:
[----:B------:R-:W-:Y:S01]  /*1600*/  VIADD R12, R12, 0x1 ;  /* 0x000000010c0c7836 */ /* 0x000fe20000000000 */
[----:B------:R2:W-:Y:S04]  /*1610*/  SYNCS.ARRIVE.TRANS64.A1T0 RZ, [R3+URZ+0x100], RZ ;  /* 0x000100ff03ff79a7 */ /* 0x0005e800081000ff */
[----:B------:R-:W-:-:S04]  /*1620*/  ISETP.NE.AND P0, PT, R12, 0x2, PT ;  /* 0x000000020c00780c */ /* 0x000fc80003f05270 */
[----:B------:R-:W-:Y:S02]  /*1630*/  SEL R12, R12, RZ, P0 ;  /* 0x000000ff0c0c7207 */ /* 0x000fe40000000000 */
[----:B--2---:R-:W-:-:S04]  /*1640*/  SEL R3, RZ, 0x1, P0 ;  /* 0x00000001ff037807 */ /* 0x004fc80000000000 */
[----:B------:R-:W-:-:S07]  /*1650*/  LOP3.LUT R10, R10, R3, RZ, 0x3c, !PT ;  /* 0x000000030a0a7212 */ /* 0x000fce00078e3cff */
.L_x_18:
[----:B------:R-:W-:Y:S01]  /*1660*/  UMOV UR4, 0x400 ;  /* 0x0000040000047882 */ /* 0x000fe20000000000 */
[----:B------:R-:W-:Y:S01]  /*1670*/  SHF.L.U32 R2, R15, 0x1f, RZ ;  /* 0x0000001f0f027819 */ /* 0x000fe200000006ff */
[----:B-1----:R-:W-:Y:S01]  /*1680*/  ULEA UR4, UR37, UR4, 0x18 ;  /* 0x0000000425047291 */ /* 0x002fe2000f8ec0ff */
[----:B------:R-:W-:Y:S01]  /*1690*/  R2UR UR34, R21 ;  /* 0x00000000152272ca */ /* 0x000fe200000e0000 */
[----:B------:R-:W-:Y:S01]  /*16a0*/  UISETP.GE.U32.AND UP0, UPT, UR13, 0x7f, UPT ;  /* 0x0000007f0d00788c */ /* 0x000fe2000bf06070 */
[----:B------:R-:W-:Y:S01]  /*16b0*/  R2UR UR11, R20 ;  /* 0x00000000140b72ca */ /* 0x000fe200000e0000 */
[----:B------:R-:W-:Y:S01]  /*16c0*/  ULEA UR8, UR6, UR4, 0x3 ;  /* 0x0000000406087291 */ /* 0x000fe2000f8e18ff */
[----:B------:R-:W-:-:S08]  /*16d0*/  UMOV UR24, URZ ;  /* 0x000000ff00187c82 */ /* 0x000fd00008000000 */
[----:B------:R1:W2:Y:S01]  /*16e0*/  SYNCS.PHASECHK.TRANS64.TRYWAIT P0, [UR8+0x38], R2 ;  /* 0x00003802ff0075a7 */ /* 0x0002a20008001108 */
[----:B------:R-:W-:Y:S02]  /*16f0*/  USHF.L.U32 UR34, UR34, 0x7, URZ ;  /* 0x0000000722227899 */ /* 0x000fe400080006ff */
[----:B------:R-:W-:Y:S01]  /*1700*/  USHF.L.U32 UR11, UR11, 0x8, URZ ;  /* 0x000000080b0b7899 */ /* 0x000fe200080006ff */
[----:B------:R-:W-:Y:S11]  /*1710*/  BRA.U !UP0, `(.L_x_20) ;  /* 0x0000000108a87547 */ /* 0x000ff6000b800000 */
[----:B------:R-:W-:Y:S01]  /*1720*/  UMOV UR16, URZ ;  /* 0x000000ff00107c82 */ /* 0x000fe20008000000 */
[----:B------:R-:W-:-:S05]  /*1730*/  UMOV UR17, UR6 ;  /* 0x0000000600117c82 */ /* 0x000fca0008000000 */
.L_x_25:
[----:B-1----:R-:W-:Y:S01]  /*1740*/  ULEA UR33, UR17, UR4, 0x3 ;  /* 0x0000000411217291 */ /* 0x002fe2000f8e18ff */
[----:B--2---:R-:W-:Y:S01]  /*1750*/  @!P5 MOV R3, 0x6000 ;  /* 0x000060000003d802 */ /* 0x004fe20000000f00 */
[----:B--2---:R-:W-:Y:S10]  /*1760*/  @P0 BRA `(.L_x_21) ;  /* 0x00000000000c0947 */ /* 0x004ff40003800000 */
[----:B------:R-:W-:-:S04]  /*1770*/  SHF.L.U32 R5, R15, 0x1f, RZ ;  /* 0x0000001f0f057819 */ /* 0x000fc800000006ff */
[----:B------:R-:W2:Y:S02]  /*1780*/  SYNCS.PHASECHK.TRANS64.TRYWAIT P0, [UR33+0x38], R5 ;  /* 0x00003805ff0075a7 */ /* 0x000ea40008001121 */
[----:B--2---:R-:W-:Y:S05]  /*1790*/  @!P0 BRA `(.L_x_22) ;  /* 0x0000009800688947 */ /* 0x004fea0003800000 */
.L_x_21:
[----:B------:R2:W-:Y:S01]  /*17a0*/  @!P5 SYNCS.ARRIVE.TRANS64 RZ, [UR33], R3 ;  /* 0x00000003ffffd9a7 */ /* 0x0005e20008000021 */
[----:B------:R-:W-:Y:S04]  /*17b0*/  BSSY.RECONVERGENT B0, `(.L_x_23) ;  /* 0x0000003000007945 */ /* 0x000fe80003800200 */
[----:B------:R-:W-:Y:S05]  /*17c0*/  @P4 BRA `(.L_x_24) ;  /* 0x0000000000044947 */ /* 0x000fea0003800000 */
[----:B------:R-:W-:Y:S05]  /*17d0*/  BPT.TRAP 0x1 ;  /* 0x000000040000795c */ /* 0x000fea0000300000 */
.L_x_24:
[----:B------:R-:W-:Y:S05]  /*17e0*/  BSYNC.RECONVERGENT B0 ;  /* 0x0000000000007941 */ /* 0x000fea0003800200 */
.L_x_23:
[----:B------:R-:W-:Y:S02]  /*17f0*/  UIADD3 UR6, UPT, UPT, UR17, 0x1, URZ ;  /* 0x0000000111067890 */ /* 0x000fe4000fffe0ff */
[----:B------:R-:W-:Y:S02]  /*1800*/  ULEA UR32, UR17, UR4, 0xd ;  /* 0x0000000411207291 */ /* 0x000fe4000f8e68ff */
[----:B------:R-:W-:Y:S02]  /*1810*/  UISETP.NE.AND UP0, UPT, UR6, 0x7, UPT ;  /* 0x000000070600788c */ /* 0x000fe4000bf05270 */
[----:B------:R-:W-:Y:S02]  /*1820*/  UIADD3 UR26, UP1, UPT, UR22, 0x80, URZ ;  /* 0x00000080161a7890 */ /* 0x000fe4000ff3e0ff */
[----:B------:R-:W-:Y:S02]  /*1830*/  USEL UR9, URZ, 0x1, UP0 ;  /* 0x00000001ff097887 */ /* 0x000fe40008000000 */
[----:B------:R-:W-:-:S02]  /*1840*/  USEL UR6, UR6, URZ, UP0 ;  /* 0x000000ff06067287 */ /* 0x000fc40008000000 */
[----:B------:R-:W-:Y:S02]  /*1850*/  UIADD3 UR20, UP0, UPT, UR22, 0x180, URZ ;  /* 0x0000018016147890 */ /* 0x000fe4000ff1e0ff */
[----:B------:R-:W-:Y:S01]  /*1860*/  ULEA UR8, UR6, UR4, 0x3 ;  /* 0x0000000406087291 */ /* 0x000fe2000f8e18ff */
[----:B------:R-:W-:Y:S01]  /*1870*/  LOP3.LUT R15, R15, UR9, RZ, 0x3c, !PT ;  /* 0x000000090f0f7c12 */ /* 0x000fe2000f8e3cff */
[----:B------:R-:W-:Y:S02]  /*1880*/  USHF.L.U32 UR35, UR16, 0x6, URZ ;  /* 0x0000000610237899 */ /* 0x000fe400080006ff */
[----:B------:R-:W-:Y:S01]  /*1890*/  UIADD3.X UR27, UPT, UPT, URZ, UR23, URZ, UP1, !UPT ;  /* 0x00000017ff1b7290 */ /* 0x000fe20008ffe4ff */
[----:B-1----:R-:W-:Y:S01]  /*18a0*/  SHF.L.U32 R2, R15, 0x1f, RZ ;  /* 0x0000001f0f027819 */ /* 0x002fe200000006ff */
[----:B------:R-:W-:Y:S02]  /*18b0*/  UIADD3 UR32, UPT, UPT, UR32, 0xc400, URZ ;  /* 0x0000c40020207890 */ /* 0x000fe4000fffe0ff */
[----:B------:R-:W-:Y:S01]  /*18c0*/  UIADD3.X UR21, UPT, UPT, URZ, UR23, URZ, UP0, !UPT ;  /* 0x00000017ff157290 */ /* 0x000fe200087fe4ff */
[----:B------:R1:W1:Y:S01]  /*18d0*/  SYNCS.PHASECHK.TRANS64.TRYWAIT P0, [UR8+0x38], R2 ;  /* 0x00003802ff0075a7 */ /* 0x0002620008001108 */
[----:B------:R-:W-:Y:S01]  /*18e0*/  ULEA UR8, UR17, UR4, 0xe ;  /* 0x0000000411087291 */ /* 0x000fe2000f8e70ff */
[----:B------:R-:W-:Y:S01]  /*18f0*/  UMOV UR18, 0x0 ;  /* 0x0000000000127882 */ /* 0x000fe20000000000 */
[----:B------:R-:W-:-:S02]  /*1900*/  UMOV UR19, 0x10000000 ;  /* 0x1000000000137882 */ /* 0x000fc40000000000 */
[----:B------:R-:W-:Y:S01]  /*1910*/  UIADD3 UR8, UPT, UPT, UR8, 0x1a400, URZ ;  /* 0x0001a40008087890 */ /* 0x000fe2000fffe0ff */
[----:B------:R1:W-:Y:S01]  /*1920*/  UTMALDG.3D [UR32], [UR26], desc[UR18] ;  /* 0x000012201a0075b4 */ /* 0x0003e20008011000 */
[----:B------:R-:W-:Y:S01]  /*1930*/  UMOV UR12, UR36 ;  /* 0x00000024000c7c82 */ /* 0x000fe20008000000 */
[----:B------:R-:W-:Y:S01]  /*1940*/  UMOV UR9, UR33 ;  /* 0x0000002100097c82 */ /* 0x000fe20008000000 */
[----:B------:R-:W-:Y:S01]  /*1950*/  UMOV UR10, UR35 ;  /* 0x00000023000a7c82 */ /* 0x000fe20008000000 */
[----:B------:R-:W-:Y:S01]  /*1960*/  UIADD3 UR16, UPT, UPT, UR16, 0x1, URZ ;  /* 0x0000000110107890 */ /* 0x000fe2000fffe0ff */
[----:B------:R-:W-:Y:S01]  /*1970*/  UMOV UR24, UR5 ;  /* 0x0000000500187c82 */ /* 0x000fe20008000000 */
[----:B------:R-:W-:Y:S02]  /*1980*/  UMOV UR17, UR6 ;  /* 0x0000000600117c82 */ /* 0x000fe40008000000 */
[----:B------:R1:W-:Y:S01]  /*1990*/  UTMALDG.3D [UR8], [UR20], desc[UR18] ;  /* 0x00001208140075b4 */ /* 0x0003e20008011000 */
[----:B------:R-:W-:-:S09]  /*19a0*/  UISETP.NE.AND UP0, UPT, UR16, UR5, UPT ;  /* 0x000000051000728c */ /* 0x000fd2000bf05270 */
[----:B------:R-:W-:Y:S05]  /*19b0*/  BRA.U UP0, `(.L_x_25) ;  /* 0xfffffffd00607547 */ /* 0x000fea000b83ffff */
.L_x_20:
[----:B-1----:R-:W-:Y:S01]  /*19c0*/  ULEA UR8, UR6, UR4, 0x3 ;  /* 0x0000000406087291 */ /* 0x002fe2000f8e18ff */
[----:B------:R-:W-:Y:S01]  /*19d0*/  SHF.L.U32 R2, R15, 0x1f, RZ ;  /* 0x0000001f0f027819 */ /* 0x000fe200000006ff */
[----:B------:R-:W-:Y:S01]  /*19e0*/  @!P1 SYNCS.ARRIVE.TRANS64.A1T0 RZ, [UR4+0xb8], RZ ;  /* 0x0000b8ffffff99a7 */ /* 0x000fe20008100004 */
[----:B------:R-:W-:-:S06]  /*19f0*/  UISETP.GT.AND UP0, UPT, UR15, UR14, UPT ;  /* 0x0000000e0f00728c */ /* 0x000fcc000bf04270 */
[----:B--2---:R1:W2:Y:S03]  /*1a00*/  SYNCS.PHASECHK.TRANS64.TRYWAIT P0, [UR8+0x38], R2 ;  /* 0x00003802ff0075a7 */ /* 0x0042a60008001108 */
[----:B------:R-:W-:Y:S05]  /*1a10*/  BRA.U !UP0, `(.L_x_26) ;  /* 0x0000000108ac7547 */ /* 0x000fea000b800000 */
[----:B------:R-:W-:Y:S01]  /*1a20*/  UIADD3 UR21, UPT, UPT, UR7, UR24, URZ ;  /* 0x0000001807157290 */ /* 0x000fe2000fffe0ff */
[----:B------:R-:W-:-:S11]  /*1a30*/  UMOV UR25, UR6 ;  /* 0x0000000600197c82 */ /* 0x000fd60008000000 */
.L_x_31:
[----:B-1----:R-:W-:Y:S01]  /*1a40*/  ULEA UR17, UR25, UR4, 0x3 ;  /* 0x0000000419117291 */ /* 0x002fe2000f8e18ff */
[----:B--2---:R-:W-:Y:S01]  /*1a50*/  @!P5 MOV R3, 0x6000 ;  /* 0x000060000003d802 */ /* 0x004fe20000000f00 */
[----:B--2---:R-:W-:Y:S10]  /*1a60*/  @P0 BRA `(.L_x_27) ;  /* 0x00000000000c0947 */ /* 0x004ff40003800000 */
[----:B------:R-:W-:-:S04]  /*1a70*/  SHF.L.U32 R5, R15, 0x1f, RZ ;  /* 0x0000001f0f057819 */ /* 0x000fc800000006ff */
[----:B------:R-:W2:Y:S02]  /*1a80*/  SYNCS.PHASECHK.TRANS64.TRYWAIT P0, [UR17+0x38], R5 ;  /* 0x00003805ff0075a7 */ /* 0x000ea40008001111 */
[----:B--2---:R-:W-:Y:S05]  /*1a90*/  @!P0 BRA `(.L_x_28) ;  /* 0x0000009400c08947 */ /* 0x004fea0003800000 */
.L_x_27:
[----:B------:R2:W-:Y:S01]  /*1aa0*/  @!P5 SYNCS.ARRIVE.TRANS64 RZ, [UR17], R3 ;  /* 0x00000003ffffd9a7 */ /* 0x0005e20008000011 */
[----:B------:R-:W-:Y:S04]  /*1ab0*/  BSSY.RECONVERGENT B0, `(.L_x_29) ;  /* 0x0000003000007945 */ /* 0x000fe80003800200 */
[----:B------:R-:W-:Y:S05]  /*1ac0*/  @P4 BRA `(.L_x_30) ;  /* 0x0000000000044947 */ /* 0x000fea0003800000 */
[----:B------:R-:W-:Y:S05]  /*1ad0*/  BPT.TRAP 0x1 ;  /* 0x000000040000795c */ /* 0x000fea0000300000 */
.L_x_30:
[----:B------:R-:W-:Y:S05]  /*1ae0*/  BSYNC.RECONVERGENT B0 ;  /* 0x0000000000007941 */ /* 0x000fea0003800200 */
.L_x_29:
        /* <DEDUP_REMOVED lines=10> */
[----:B------:R-:W-:Y:S01]  /*1b90*/  UIADD3 UR16, UPT, UPT, UR16, 0xc400, URZ ;  /* 0x0000c40010107890 */ /* 0x000fe2000fffe0ff */
[----:B-1----:R-:W-:Y:S01]  /*1ba0*/  SHF.L.U32 R2, R15, 0x1f, RZ ;  /* 0x0000001f0f027819 */ /* 0x002fe200000006ff */
[----:B------:R-:W-:Y:S02]  /*1bb0*/  UIADD3.X UR31, UPT, UPT, URZ, UR23, URZ, UP1, !UPT ;  /* 0x00000017ff1f7290 */ /* 0x000fe40008ffe4ff */
[----:B------:R-:W-:Y:S01]  /*1bc0*/  UIADD3.X UR29, UPT, UPT, URZ, UR23, URZ, UP0, !UPT ;  /* 0x00000017ff1d7290 */ /* 0x000fe200087fe4ff */
[----:B------:R1:W1:Y:S01]  /*1bd0*/  SYNCS.PHASECHK.TRANS64.TRYWAIT P0, [UR8+0x38], R2 ;  /* 0x00003802ff0075a7 */ /* 0x0002620008001108 */
[----:B------:R-:W-:Y:S01]  /*1be0*/  ULEA UR8, UR25, UR4, 0xe ;  /* 0x0000000419087291 */ /* 0x000fe2000f8e70ff */
[----:B------:R-:W-:Y:S01]  /*1bf0*/  UMOV UR26, 0x0 ;  /* 0x00000000001a7882 */ /* 0x000fe20000000000 */
[----:B------:R-:W-:-:S02]  /*1c00*/  UMOV UR27, 0x10000000 ;  /* 0x10000000001b7882 */ /* 0x000fc40000000000 */
[----:B------:R-:W-:Y:S01]  /*1c10*/  UIADD3 UR8, UPT, UPT, UR8, 0x1a400, URZ ;  /* 0x0001a40008087890 */ /* 0x000fe2000fffe0ff */
[----:B------:R-:W-:Y:S01]  /*1c20*/  UMOV UR18, UR34 ;  /* 0x0000002200127c82 */ /* 0x000fe20008000000 */
[----:B------:R-:W-:Y:S01]  /*1c30*/  UMOV UR20, UR36 ;  /* 0x0000002400147c82 */ /* 0x000fe20008000000 */
[----:B------:R-:W-:Y:S01]  /*1c40*/  UMOV UR12, UR36 ;  /* 0x00000024000c7c82 */ /* 0x000fe20008000000 */
[----:B------:R-:W-:Y:S01]  /*1c50*/  UMOV UR9, UR17 ;  /* 0x0000001100097c82 */ /* 0x000fe20008000000 */
[----:B------:R-:W-:Y:S01]  /*1c60*/  UMOV UR10, UR19 ;  /* 0x00000013000a7c82 */ /* 0x000fe20008000000 */
[----:B------:R1:W-:Y:S01]  /*1c70*/  UTMALDG.3D [UR16], [UR30], desc[UR26] ;  /* 0x00001a101e0075b4 */ /* 0x0003e20008011000 */
[----:B------:R-:W-:Y:S01]  /*1c80*/  UIADD3 UR24, UPT, UPT, UR24, 0x1, URZ ;  /* 0x0000000118187890 */ /* 0x000fe2000fffe0ff */
[----:B------:R-:W-:-:S03]  /*1c90*/  UMOV UR25, UR6 ;  /* 0x0000000600197c82 */ /* 0x000fc60008000000 */
[----:B------:R-:W-:Y:S01]  /*1ca0*/  UISETP.NE.AND UP0, UPT, UR24, UR21, UPT ;  /* 0x000000151800728c */ /* 0x000fe2000bf05270 */
[----:B------:R1:W-:Y:S08]  /*1cb0*/  UTMALDG.3D [UR8], [UR28], desc[UR26] ;  /* 0x00001a081c0075b4 */ /* 0x0003f00008011000 */
[----:B------:R-:W-:Y:S05]  /*1cc0*/  BRA.U UP0, `(.L_x_31) ;  /* 0xfffffffd005c7547 */ /* 0x000fea000b83ffff */
.L_x_26:
[C---:B-1----:R-:W-:Y:S01]  /*1cd0*/  LEA R2, R14.reuse, UR4, 0x3 ;  /* 0x000000040e027c11 */ /* 0x042fe2000f8e18ff */
[----:B------:R-:W-:Y:S01]  /*1ce0*/  NOP ;  /* 0x0000000000007918 */ /* 0x000fe20000000000 */
[----:B--2---:R-:W-:Y:S02]  /*1cf0*/  SHF.L.U32 R3, R13, 0x1f, RZ ;  /* 0x0000001f0d037819 */ /* 0x004fe400000006ff */
[----:B------:R-:W-:Y:S02]  /*1d00*/  LEA R4, R14, UR4, 0x4 ;  /* 0x000000040e047c11 */ /* 0x000fe4000f8e20ff */
[----:B------:R-:W1:Y:S02]  /*1d10*/  SYNCS.PHASECHK.TRANS64.TRYWAIT P0, [R2+URZ+0xc0], R3 ;  /* 0x0000c003020075a7 */ /* 0x000e6400080011ff */
[----:B-1----:R-:W-:Y:S05]  /*1d20*/  @!P0 BRA `(.L_x_32) ;  /* 0x0000009400348947 */ /* 0x002fea0003800000 */
.L_x_132:
[----:B------:R-:W2:Y:S01]  /*1d30*/  LDS.128 R4, [R4+0x130] ;  /* 0x0001300004047984 */ /* 0x000ea20000000c00 */
[----:B---3--:R-:W-:Y:S01]  /*1d40*/  ISETP.GE.AND P0, PT, R72, 0x1, PT ;  /* 0x000000014800780c */ /* 0x008fe20003f06270 */
[----:B-1----:R-:W-:Y:S01]  /*1d50*/  VIADD R2, R2, 0xd0 ;  /* 0x000000d002027836 */ /* 0x002fe20000000000 */
[----:B------:R-:W-:Y:S01]  /*1d60*/  @!PT LDS RZ, [RZ] ;  /* 0x00000000fffff984 */ /* 0x000fe20000000800 */
[----:B------:R-:W-:Y:S01]  /*1d70*/  @!PT LDS RZ, [RZ] ;  /* 0x00000000fffff984 */ /* 0x000fe20000000800 */
[----:B------:R-:W-:Y:S01]  /*1d80*/  @!PT LDS RZ, [RZ] ;  /* 0x00000000fffff984 */ /* 0x000fe20000000800 */
[----:B------:R-:W-:Y:S01]  /*1d90*/  @!PT LDS RZ, [RZ] ;  /* 0x00000000fffff984 */ /* 0x000fe20000000800 */
[----:B------:R1:W-:Y:S06]  /*1da0*/  MEMBAR.ALL.CTA ;  /* 0x0000000000007992 */ /* 0x0003ec0000008000 */
[----:B-1----:R-:W1:Y:S01]  /*1db0*/  FENCE.VIEW.ASYNC.S ;  /* 0x00000000000073c6 */ /* 0x002e620000000000 */
[----:B------:R-:W-:-:S04]  /*1dc0*/  PRMT R2, RZ, 0x654, R2 ;  /* 0x00000654ff027816 */ /* 0x000fc80000000002 */
[----:B-1----:R1:W-:Y:S01]  /*1dd0*/  SYNCS.ARRIVE.TRANS64.RED.A1T0 RZ, [R2+URZ], RZ ;  /* 0x000000ff02ff79a7 */ /* 0x0023e200081004ff */
[----:B--2---:R-:W-:-:S13]  /*1de0*/  LOP3.LUT P2, RZ, R6, 0x1, RZ, 0xc0, !PT ;  /* 0x0000000106ff7812 */ /* 0x004fda000784c0ff */
[----:B------:R-:W-:Y:S01]  /*1df0*/  @P2 SHF.R.U32.HI R3, RZ, 0x10, R5 ;  /* 0x00000010ff032819 */ /* 0x000fe20000011605 */
[----:B------:R-:W-:Y:S01]  /*1e00*/  VOTEU.ANY UP0, P2 ;  /* 0x0000000000ff7886 */ /* 0x000fe20001000100 */
[----:B------:R-:W-:Y:S02]  /*1e10*/  @P2 MOV R11, R4 ;  /* 0x00000004000b2202 */ /* 0x000fe40000000f00 */
[----:B------:R-:W-:Y:S02]  /*1e20*/  @P2 R2UR.BROADCAST UR8, R3 ;  /* 0x00000000030822ca */ /* 0x000fe400008e0000 */
[----:B------:R-:W-:-:S11]  /*1e30*/  @P2 LOP3.LUT R8, R5, 0xffff, RZ, 0xc0, !PT ;  /* 0x0000ffff05082812 */ /* 0x000fd600078ec0ff */
[----:B------:R-:W-:Y:S01]  /*1e40*/  @UP0 UMOV UR36, UR8 ;  /* 0x0000000800240c82 */ /* 0x000fe20008000000 */
[----:B-1----:R-:W-:Y:S05]  /*1e50*/  @!P0 BRA `(.L_x_33) ;  /* 0x0000000000b88947 */ /* 0x002fea0003800000 */
[----:B------:R-:W4:Y:S01]  /*1e60*/  LDC.64 R4, c[0x0][0xb18] ;  /* 0x0002c600ff047b82 */ /* 0x000f220000000a00 */
[----:B------:R-:W-:-:S07]  /*1e70*/  ISETP.NE.AND P3, PT, R72, 0x1, PT ;  /* 0x000000014800780c */ /* 0x000fce0003f65270 */
[----:B------:R-:W1:Y:S08]  /*1e80*/  LDC.64 R6, c[0x0][0xb10] ;  /* 0x0002c400ff067b82 */ /* 0x000e700000000a00 */
[----:B------:R-:W2:Y:S08]  /*1e90*/  LDC R16, c[0x0][0xb20] ;  /* 0x0002c800ff107b82 */ /* 0x000eb00000000800 */
[----:B------:R-:W3:Y:S01]  /*1ea0*/  LDC R18, c[0x0][0xb0c] ;  /* 0x0002c300ff127b82 */ /* 0x000ee20000000800 */
[----:B----4-:R-:W-:Y:S01]  /*1eb0*/  IMAD.HI.U32 R17, R0, R5, RZ ;  /* 0x0000000500117227 */ /* 0x010fe200078e00ff */
[----:B------:R-:W-:-:S03]  /*1ec0*/  ISETP.NE.AND P0, PT, R4, 0x1, PT ;  /* 0x000000010400780c */ /* 0x000fc60003f05270 */
[----:B------:R-:W-:-:S03]  /*1ed0*/  IMAD.HI.U32 R5, R8, R5, RZ ;  /* 0x0000000508057227 */ /* 0x000fc600078e00ff */
[----:B------:R-:W4:Y:S01]  /*1ee0*/  LDC.64 R2, c[0x0][0xb28] ;  /* 0x0002ca00ff027b82 */ /* 0x000f220000000a00 */
[----:B-1----:R-:W-:-:S04]  /*1ef0*/  IMAD.HI.U32 R20, R9, R6, RZ ;  /* 0x0000000609147227 */ /* 0x002fc800078e00ff */
[----:B------:R-:W-:Y:S01]  /*1f00*/  IMAD.HI.U32 R22, R11, R6, RZ ;  /* 0x000000060b167227 */ /* 0x000fe200078e00ff */
[----:B------:R-:W-:Y:S02]  /*1f10*/  SHF.R.U32.HI R20, RZ, R7, R20 ;  /* 0x00000007ff147219 */ /* 0x000fe40000011614 */
[-C--:B--2---:R-:W-:Y:S02]  /*1f20*/  SHF.R.U32.HI R17, RZ, R16.reuse, R17 ;  /* 0x00000010ff117219 */ /* 0x084fe40000011611 */
[----:B------:R-:W-:Y:S02]  /*1f30*/  SHF.R.U32.HI R5, RZ, R16, R5 ;  /* 0x00000010ff057219 */ /* 0x000fe40000011605 */
[----:B------:R-:W-:Y:S02]  /*1f40*/  SEL R17, R0, R17, !P0 ;  /* 0x0000001100117207 */ /* 0x000fe40004000000 */
[----:B------:R-:W-:Y:S02]  /*1f50*/  SHF.R.U32.HI R22, RZ, R7, R22 ;  /* 0x00000007ff167219 */ /* 0x000fe40000011616 */
[----:B---3--:R-:W-:-:S02]  /*1f60*/  ISETP.NE.AND P1, PT, R18, 0x1, PT ;  /* 0x000000011200780c */ /* 0x008fc40003f25270 */
[----:B------:R-:W-:Y:S02]  /*1f70*/  SEL R5, R8, R5, !P0 ;  /* 0x0000000508057207 */ /* 0x000fe40004000000 */
[----:B------:R-:W-:Y:S02]  /*1f80*/  SEL R19, R9, R20, !P1 ;  /* 0x0000001409137207 */ /* 0x000fe40004800000 */
[----:B------:R-:W-:Y:S01]  /*1f90*/  SEL R7, R11, R22, !P1 ;  /* 0x000000160b077207 */ /* 0x000fe20004800000 */
[----:B----4-:R-:W-:-:S04]  /*1fa0*/  IMAD.HI.U32 R20, R17, R2, RZ ;  /* 0x0000000211147227 */ /* 0x010fc800078e00ff */
[----:B------:R-:W-:Y:S01]  /*1fb0*/  IMAD.HI.U32 R6, R19, R2, RZ ;  /* 0x0000000213067227 */ /* 0x000fe200078e00ff */
[----:B------:R-:W-:-:S04]  /*1fc0*/  @P3 SHF.R.U32.HI R17, RZ, R3, R20 ;  /* 0x00000003ff113219 */ /* 0x000fc80000011614 */
[----:B------:R-:W-:Y:S01]  /*1fd0*/  @P3 SHF.R.U32.HI R19, RZ, R3, R6 ;  /* 0x00000003ff133219 */ /* 0x000fe20000011606 */
[----:B------:R-:W-:-:S04]  /*1fe0*/  IMAD R17, R72, R17, RZ ;  /* 0x0000001148117224 */ /* 0x000fc800078e02ff */
[----:B------:R-:W-:Y:S01]  /*1ff0*/  IMAD R6, R72, R19, RZ ;  /* 0x0000001348067224 */ /* 0x000fe200078e02ff */
[C---:B------:R-:W-:Y:S02]  /*2000*/  ISETP.GE.AND P0, PT, R5.reuse, R17, PT ;  /* 0x000000110500720c */ /* 0x040fe40003f06270 */
[----:B------:R-:W-:Y:S02]  /*2010*/  IADD3 R17, PT, PT, -R5, RZ, RZ ;  /* 0x000000ff05117210 */ /* 0x000fe40007ffe1ff */
[----:B------:R-:W-:Y:S01]  /*2020*/  ISETP.GE.OR P0, PT, R7, R6, P0 ;  /* 0x000000060700720c */ /* 0x000fe20000706670 */
[----:B------:R-:W-:-:S04]  /*2030*/  IMAD.HI.U32 R6, R5, R2, RZ ;  /* 0x0000000205067227 */ /* 0x000fc800078e00ff */
[----:B------:R-:W-:Y:S01]  /*2040*/  IMAD R8, R4, R17, R8 ;  /* 0x0000001104087224 */ /* 0x000fe200078e0208 */
[----:B------:R-:W-:-:S04]  /*2050*/  SHF.R.U32.HI R6, RZ, R3, R6 ;  /* 0x00000003ff067219 */ /* 0x000fc80000011606 */
[----:B------:R-:W-:-:S03]  /*2060*/  SEL R6, R5, R6, !P3 ;  /* 0x0000000605067207 */ /* 0x000fc60005800000 */
[----:B------:R-:W-:-:S04]  /*2070*/  @!P0 IMAD.HI.U32 R16, R7, R2, RZ ;  /* 0x0000000207108227 */ /* 0x000fc800078e00ff */
[----:B------:R-:W-:Y:S01]  /*2080*/  IMAD.MOV R2, RZ, RZ, -R6 ;  /* 0x000000ffff027224 */ /* 0x000fe200078e0a06 */
[----:B------:R-:W-:-:S03]  /*2090*/  @!P0 SHF.R.U32.HI R16, RZ, R3, R16 ;  /* 0x00000003ff108219 */ /* 0x000fc60000011610 */
[----:B------:R-:W-:Y:S01]  /*20a0*/  IMAD R2, R72, R2, R5 ;  /* 0x0000000248027224 */ /* 0x000fe200078e0205 */
        /* <DEDUP_REMOVED lines=9> */
.L_x_33:
[----:B------:R-:W1:Y:S02]  /*2140*/  LDCU UR8, c[0x0][0xb30] ;  /* 0x00016600ff0877ac */ /* 0x000e640008000800 */
[----:B-1----:R-:W-:-:S09]  /*2150*/  UISETP.NE.AND UP0, UPT, UR8, 0x1, UPT ;  /* 0x000000010800788c */ /* 0x002fd2000bf05270 */
[----:B------:R-:W-:Y:S05]  /*2160*/  BRA.U UP0, `(.L_x_34) ;  /* 0x0000000100407547 */ /* 0x000fea000b800000 */
[----:B------:R-:W1:Y:S08]  /*2170*/  LDC.64 R4, c[0x0][0xb10] ;  /* 0x0002c400ff047b82 */ /* 0x000e700000000a00 */
[----:B------:R-:W2:Y:S08]  /*2180*/  LDC.64 R2, c[0x0][0xb18] ;  /* 0x0002c600ff027b82 */ /* 0x000eb00000000a00 */
[----:B------:R-:W3:Y:S08]  /*2190*/  LDC R6, c[0x0][0xb20] ;  /* 0x0002c800ff067b82 */ /* 0x000ef00000000800 */
[----:B------:R-:W4:Y:S01]  /*21a0*/  LDC R16, c[0x0][0xb0c] ;  /* 0x0002c300ff107b82 */ /* 0x000f220000000800 */
[----:B-1----:R-:W-:-:S05]  /*21b0*/  IMAD.HI.U32 R4, R11, R4, RZ ;  /* 0x000000040b047227 */ /* 0x002fca00078e00ff */
[----:B------:R-:W-:Y:S01]  /*21c0*/  SHF.R.U32.HI R4, RZ, R5, R4 ;  /* 0x00000005ff047219 */ /* 0x000fe20000011604 */
[----:B--2---:R-:W-:Y:S01]  /*21d0*/  IMAD.HI.U32 R3, R8, R3, RZ ;  /* 0x0000000308037227 */ /* 0x004fe200078e00ff */
[----:B------:R-:W-:-:S04]  /*21e0*/  ISETP.NE.AND P0, PT, R2, 0x1, PT ;  /* 0x000000010200780c */ /* 0x000fc80003f05270 */
[----:B---3--:R-:W-:-:S04]  /*21f0*/  SHF.R.U32.HI R3, RZ, R6, R3 ;  /* 0x00000006ff037219 */ /* 0x008fc80000011603 */
[----:B------:R-:W-:Y:S02]  /*2200*/  SEL R3, R8, R3, !P0 ;  /* 0x0000000308037207 */ /* 0x000fe40004000000 */
[----:B----4-:R-:W-:-:S04]  /*2210*/  ISETP.NE.AND P1, PT, R16, 0x1, PT ;  /* 0x000000011000780c */ /* 0x010fc80003f25270 */
[----:B------:R-:W-:-:S05]  /*2220*/  SEL R4, R11, R4, !P1 ;  /* 0x000000040b047207 */ /* 0x000fca0004800000 */
[----:B------:R-:W-:Y:S02]  /*2230*/  IMAD.IADD R5, R3, 0x1, -R4 ;  /* 0x0000000103057824 */ /* 0x000fe400078e0a04 */
[----:B------:R-:W-:Y:S02]  /*2240*/  IMAD.IADD R3, R4, 0x1, -R3 ;  /* 0x0000000104037824 */ /* 0x000fe400078e0a03 */
[----:B------:R-:W-:Y:S02]  /*2250*/  IMAD R11, R5, R16, R11 ;  /* 0x00000010050b7224 */ /* 0x000fe400078e020b */
[----:B------:R-:W-:-:S07]  /*2260*/  IMAD R8, R3, R2, R8 ;  /* 0x0000000203087224 */ /* 0x000fce00078e0208 */
.L_x_34:
[----:B------:R-:W-:Y:S01]  /*2270*/  VIADD R14, R14, 0x1 ;  /* 0x000000010e0e7836 */ /* 0x000fe20000000000 */
[----:B------:R-:W-:Y:S01]  /*2280*/  PLOP3.LUT P1, PT, PT, PT, PT, 0x80, 0x8 ;  /* 0x000000000008781c */ /* 0x000fe20003f2f070 */
[----:B------:R-:W-:Y:S02]  /*2290*/  IMAD.IADD R21, R11, 0x1, R170 ;  /* 0x000000010b157824 */ /* 0x000fe400078e02aa */
[----:B------:R-:W-:Y:S01]  /*22a0*/  IMAD.IADD R20, R8, 0x1, R147 ;  /* 0x0000000108147824 */ /* 0x000fe200078e0293 */
[----:B------:R-:W-:-:S04]  /*22b0*/  ISETP.NE.AND P0, PT, R14, 0x2, PT ;  /* 0x000000020e00780c */ /* 0x000fc80003f05270 */
[----:B------:R-:W-:Y:S02]  /*22c0*/  SEL R2, RZ, 0x1, P0 ;  /* 0x00000001ff027807 */ /* 0x000fe40000000000 */
[----:B------:R-:W-:Y:S02]  /*22d0*/  SEL R14, R14, RZ, P0 ;  /* 0x000000ff0e0e7207 */ /* 0x000fe40000000000 */
[----:B------:R-:W-:Y:S01]  /*22e0*/  LOP3.LUT R13, R13, R2, RZ, 0x3c, !PT ;  /* 0x000000020d0d7212 */ /* 0x000fe200078e3cff */
[----:B------:R-:W-:Y:S06]  /*22f0*/  @P2 BRA `(.L_x_35) ;  /* 0xfffffff000982947 */ /* 0x000fec000383ffff */
[----:B------:R-:W-:Y:S01]  /*2300*/  UIADD3 UR4, UPT, UPT, UR4, 0x38, URZ ;  /* 0x0000003804047890 */ /* 0x000fe2000fffe0ff */
[----:B------:R-:W-:-:S03]  /*2310*/  SHF.L.U32 R3, R15, 0x1f, RZ ;  /* 0x0000001f0f037819 */ /* 0x000fc600000006ff */
[----:B------:R-:W-:-:S09]  /*2320*/  ULEA UR5, UR6, UR4, 0x3 ;  /* 0x0000000406057291 */ /* 0x000fd2000f8e18ff */
[----:B------:R-:W1:Y:S02]  /*2330*/  SYNCS.PHASECHK.TRANS64.TRYWAIT P0, [UR5], R3 ;  /* 0x00000003ff0075a7 */ /* 0x000e640008001105 */
[----:B-1----:R-:W-:Y:S05]  /*2340*/  @!P0 BRA `(.L_x_36) ;  /* 0x0000008c00c08947 */ /* 0x002fea0003800000 */
.L_x_134:
[----:B------:R-:W-:-:S04]  /*2350*/  UIADD3 UR6, UPT, UPT, UR6, 0x1, URZ ;  /* 0x0000000106067890 */ /* 0x000fc8000fffe0ff */
[----:B------:R-:W-:-:S04]  /*2360*/  UISETP.NE.AND UP0, UPT, UR6, 0x7, UPT ;  /* 0x000000070600788c */ /* 0x000fc8000bf05270 */
[----:B------:R-:W-:Y:S02]  /*2370*/  USEL UR7, URZ, 0x1, UP0 ;  /* 0x00000001ff077887 */ /* 0x000fe40008000000 */
[----:B------:R-:W-:-:S04]  /*2380*/  USEL UR6, UR6, URZ, UP0 ;  /* 0x000000ff06067287 */ /* 0x000fc80008000000 */
[----:B------:R-:W-:Y:S01]  /*2390*/  ULEA UR5, UR6, UR4, 0x3 ;  /* 0x0000000406057291 */ /* 0x000fe2000f8e18ff */
[----:B------:R-:W-:-:S04]  /*23a0*/  LOP3.LUT R2, R15, UR7, RZ, 0x3c, !PT ;  /* 0x000000070f027c12 */ /* 0x000fc8000f8e3cff */
[----:B-1----:R-:W-:-:S04]  /*23b0*/  SHF.L.U32 R3, R2, 0x1f, RZ ;  /* 0x0000001f02037819 */ /* 0x002fc800000006ff */
[----:B------:R-:W1:Y:S02]  /*23c0*/  SYNCS.PHASECHK.TRANS64.TRYWAIT P0, [UR5], R3 ;  /* 0x00000003ff0075a7 */ /* 0x000e640008001105 */
[----:B-1----:R-:W-:Y:S05]  /*23d0*/  @!P0 BRA `(.L_x_37) ;  /* 0x0000008c00b48947 */ /* 0x002fea0003800000 */
.L_x_136:
        /* <DEDUP_REMOVED lines=9> */
.L_x_138:
        /* <DEDUP_REMOVED lines=9> */
.L_x_140:
        /* <DEDUP_REMOVED lines=9> */
.L_x_142:
        /* <DEDUP_REMOVED lines=9> */
.L_x_144:
[----:B------:R-:W-:-:S04]  /*2620*/  UIADD3 UR6, UPT, UPT, UR6, 0x1, URZ ;  /* 0x0000000106067890 */ /* 0x000fc8000fffe0ff */
[----:B------:R-:W-:-:S04]  /*2630*/  UISETP.NE.AND UP0, UPT, UR6, 0x7, UPT ;  /* 0x000000070600788c */ /* 0x000fc8000bf05270 */
[----:B------:R-:W-:Y:S02]  /*2640*/  USEL UR5, URZ, 0x1, UP0 ;  /* 0x00000001ff057887 */ /* 0x000fe40008000000 */
[----:B------:R-:W-:-:S04]  /*2650*/  USEL UR6, UR6, URZ, UP0 ;  /* 0x000000ff06067287 */ /* 0x000fc80008000000 */
[----:B------:R-:W-:Y:S01]  /*2660*/  ULEA UR6, UR6, UR4, 0x3 ;  /* 0x0000000406067291 */ /* 0x000fe2000f8e18ff */
[----:B-1----:R-:W-:-:S04]  /*2670*/  LOP3.LUT R3, R2, UR5, RZ, 0x3c, !PT ;  /* 0x0000000502037c12 */ /* 0x002fc8000f8e3cff */
[----:B------:R-:W-:Y:S01]  /*2680*/  SHF.L.U32 R3, R3, 0x1f, RZ ;  /* 0x0000001f03037819 */ /* 0x000fe200000006ff */
[----:B----4-:R-:W-:-:S07]  /*2690*/  IMAD.U32 R0, RZ, RZ, UR6 ;  /* 0x00000006ff007e24 */ /* 0x010fce000f8e00ff */
.L_x_42:
[----:B-1----:R1:W2:Y:S02]  /*26a0*/  SYNCS.PHASECHK.TRANS64.TRYWAIT P0, [R0+URZ], R3 ;  /* 0x00000003000075a7 */ /* 0x0022a400080011ff */
[----:B--2---:R-:W-:Y:S05]  /*26b0*/  @!P0 NANOSLEEP.SYNCS 0x989680 ;  /* 0x009896800000895d */ /* 0x004fea0003900000 */
[----:B------:R-:W2:Y:S02]  /*26c0*/  @!P0 SYNCS.PHASECHK.TRANS64 P0, [R0+URZ], R3 ;  /* 0x00000003000085a7 */ /* 0x000ea400080010ff */
[----:B--2---:R-:W-:Y:S05]  /*26d0*/  @P0 EXIT ;  /* 0x000000000000094d */ /* 0x004fea0003800000 */
[----:B------:R-:W-:Y:S05]  /*26e0*/  BRA `(.L_x_42) ;  /* 0xfffffffc00ec7947 */ /* 0x000fea000383ffff */
.L_x_17:
[----:B------:R-:W-:-:S04]  /*26f0*/  UISETP.NE.AND UP1, UPT, UR37, URZ, UPT ;  /* 0x000000ff2500728c */ /* 0x000fc8000bf25270 */
[----:B------:R-:W-:-:S09]  /*2700*/  UISETP.NE.OR UP1, UPT, UR8, 0x1, UP1 ;  /* 0x000000010800788c */ /* 0x000fd20008f25670 */
[----:B------:R-:W-:Y:S05]  /*2710*/  BRA.U UP1, `(.L_x_43) ;  /* 0x0000000501487547 */ /* 0x000fea000b800000 */
[----:B------:R-:W-:Y:S01]  /*2720*/  ISETP.NE.AND P2, PT, R2, RZ, PT ;  /* 0x000000ff0200720c */ /* 0x000fe20003f45270 */
[----:B------:R-:W-:Y:S01]  /*2730*/  IMAD.MOV.U32 R12, RZ, RZ, 0x1 ;  /* 0x00000001ff0c7424 */ /* 0x000fe200078e00ff */
[----:B------:R-:W-:Y:S02]  /*2740*/  CS2R R10, SRZ ;  /* 0x00000000000a7805 */ /* 0x000fe4000001ff00 */
[----:B------:R-:W-:Y:S01]  /*2750*/  CS2R R8, SRZ ;  /* 0x0000000000087805 */ /* 0x000fe2000001ff00 */
[----:B------:R-:W-:Y:S01]  /*2760*/  UMOV UR4, 0x400 ;  /* 0x0000040000047882 */ /* 0x000fe20000000000 */
[----:B------:R-:W-:Y:S01]  /*2770*/  UMOV UR6, URZ ;  /* 0x000000ff00067c82 */ /* 0x000fe20008000000 */
[----:B------:R-:W-:-:S12]  /*2780*/  ULEA UR37, UR37, UR4, 0x18 ;  /* 0x0000000425257291 */ /* 0x000fd8000f8ec0ff */
.L_x_47:
[----:B------:R-:W-:Y:S02]  /*2790*/  LEA R0, R8, UR37, 0x3 ;  /* 0x0000002508007c11 */ /* 0x000fe4000f8e18ff */
[----:B------:R-:W-:-:S03]  /*27a0*/  SHF.L.U32 R5, R9, 0x1f, RZ ;  /* 0x0000001f09057819 */ /* 0x000fc600000006ff */
[----:B------:R-:W-:Y:S01]  /*27b0*/  VIADD R4, R0, 0x110 ;  /* 0x0000011000047836 */ /* 0x000fe20000000000 */
[----:B------:R-:W1:Y:S02]  /*27c0*/  SYNCS.PHASECHK.TRANS64.TRYWAIT P0, [R0+URZ+0x100], R5 ;  /* 0x00010005000075a7 */ /* 0x000e6400080011ff */
[----:B-1----:R-:W-:Y:S05]  /*27d0*/  @!P0 BRA `(.L_x_44) ;  /* 0x0000008c002c8947 */ /* 0x002fea0003800000 */
.L_x_145:
[----:B------:R-:W-:Y:S01]  /*27e0*/  ULEA UR5, UR6, UR37, 0x3 ;  /* 0x0000002506057291 */ /* 0x000fe2000f8e18ff */
[----:B------:R-:W-:Y:S02]  /*27f0*/  PRMT R4, RZ, 0x654, R4 ;  /* 0x00000654ff047816 */ /* 0x000fe40000000004 */
[----:B-1----:R-:W-:Y:S01]  /*2800*/  SHF.L.U32 R5, R12, 0x1f, RZ ;  /* 0x0000001f0c057819 */ /* 0x002fe200000006ff */
[----:B------:R-:W-:Y:S01]  /*2810*/  UIADD3 UR4, UPT, UPT, UR5, 0xc0, URZ ;  /* 0x000000c005047890 */ /* 0x000fe2000fffe0ff */
[----:B------:R1:W-:Y:S05]  /*2820*/  SYNCS.ARRIVE.TRANS64.RED.A1T0 RZ, [R4+URZ], RZ ;  /* 0x000000ff04ff79a7 */ /* 0x0003ea00081004ff */
[----:B------:R-:W-:Y:S01]  /*2830*/  IMAD.U32 R7, RZ, RZ, UR4 ;  /* 0x00000004ff077e24 */ /* 0x000fe2000f8e00ff */
[----:B------:R-:W2:Y:S04]  /*2840*/  SYNCS.PHASECHK.TRANS64.TRYWAIT P0, [UR5+0xd0], R5 ;  /* 0x0000d005ff0075a7 */ /* 0x000ea80008001105 */
[----:B------:R-:W-:Y:S01]  /*2850*/  PRMT R6, R2, 0x654, R7 ;  /* 0x0000065402067816 */ /* 0x000fe20000000007 */
[----:B-1----:R-:W-:Y:S01]  /*2860*/  @!P2 IMAD.MOV.U32 R4, RZ, RZ, 0x10 ;  /* 0x00000010ff04a424 */ /* 0x002fe200078e00ff */
[----:B--2---:R-:W-:Y:S06]  /*2870*/  @!P0 BRA `(.L_x_45) ;  /* 0x0000008c00188947 */ /* 0x004fec0003800000 */
.L_x_147:
[----:B------:R-:W-:Y:S01]  /*2880*/  ULEA UR4, UR6, UR37, 0x4 ;  /* 0x0000002506047291 */ /* 0x000fe2000f8e20ff */
[----:B------:R-:W-:Y:S01]  /*2890*/  SEL R3, R6, R3, !P2 ;  /* 0x0000000306037207 */ /* 0x000fe20005000000 */
[----:B------:R-:W-:Y:S01]  /*28a0*/  UIADD3 UR5, UPT, UPT, UR5, 0xc0, URZ ;  /* 0x000000c005057890 */ /* 0x000fe2000fffe0ff */
[----:B-1----:R-:W-:Y:S01]  /*28b0*/  LEA R0, R11, UR37, 0x3 ;  /* 0x000000250b007c11 */ /* 0x002fe2000f8e18ff */
[----:B------:R-:W-:Y:S01]  /*28c0*/  UIADD3 UR4, UPT, UPT, UR4, 0x130, URZ ;  /* 0x0000013004047890 */ /* 0x000fe2000fffe0ff */
[----:B------:R-:W-:Y:S01]  /*28d0*/  SHF.L.U32 R5, R10, 0x1f, RZ ;  /* 0x0000001f0a057819 */ /* 0x000fe200000006ff */
[----:B------:R1:W-:Y:S01]  /*28e0*/  @!P2 SYNCS.ARRIVE.TRANS64.RED RZ, [R3+URZ], R4 ;  /* 0x0000000403ffa9a7 */ /* 0x0003e200080004ff */
[----:B------:R-:W-:Y:S01]  /*28f0*/  UIADD3 UR6, UPT, UPT, UR6, 0x1, URZ ;  /* 0x0000000106067890 */ /* 0x000fe2000fffe0ff */
[----:B------:R-:W-:-:S03]  /*2900*/  VIADD R8, R8, 0x1 ;  /* 0x0000000108087836 */ /* 0x000fc60000000000 */
[----:B------:R-:W-:Y:S02]  /*2910*/  UISETP.NE.AND UP0, UPT, UR6, 0x2, UPT ;  /* 0x000000020600788c */ /* 0x000fe4000bf05270 */
[----:B------:R-:W-:Y:S06]  /*2920*/  UGETNEXTWORKID.BROADCAST [UR4], [UR5] ;  /* 0x00000000040073ca */ /* 0x000fec0008000100 */
[----:B------:R-:W-:Y:S01]  /*2930*/  USEL UR4, URZ, 0x1, UP0 ;  /* 0x00000001ff047887 */ /* 0x000fe20008000000 */
[----:B------:R-:W-:Y:S01]  /*2940*/  ISETP.NE.AND P0, PT, R8, 0x2, PT ;  /* 0x000000020800780c */ /* 0x000fe20003f05270 */
[----:B------:R-:W-:Y:S01]  /*2950*/  USEL UR6, UR6, URZ, UP0 ;  /* 0x000000ff06067287 */ /* 0x000fe20008000000 */
[----:B------:R-:W2:Y:S03]  /*2960*/  SYNCS.PHASECHK.TRANS64.TRYWAIT P1, [R0+URZ+0xc0], R5 ;  /* 0x0000c005000075a7 */ /* 0x000ea600080211ff */
[----:B------:R-:W-:Y:S01]  /*2970*/  LOP3.LUT R12, R12, UR4, RZ, 0x3c, !PT ;  /* 0x000000040c0c7c12 */ /* 0x000fe2000f8e3cff */
[----:B-12---:R-:W-:Y:S07]  /*2980*/  @!P1 BRA `(.L_x_46) ;  /* 0x0000008800ec9947 */ /* 0x006fee0003800000 */
.L_x_148:
[C---:B------:R-:W-:Y:S01]  /*2990*/  LEA R4, R11.reuse, UR37, 0x4 ;  /* 0x000000250b047c11 */ /* 0x040fe2000f8e20ff */
[----:B-1----:R-:W-:Y:S01]  /*29a0*/  VIADD R0, R0, 0xd0 ;  /* 0x000000d000007836 */ /* 0x002fe20000000000 */
[----:B------:R-:W-:Y:S01]  /*29b0*/  SEL R8, R8, RZ, P0 ;  /* 0x000000ff08087207 */ /* 0x000fe20000000000 */
[----:B------:R-:W-:-:S03]  /*29c0*/  VIADD R11, R11, 0x1 ;  /* 0x000000010b0b7836 */ /* 0x000fc60000000000 */
[----:B------:R-:W1:Y:S01]  /*29d0*/  LDS.128 R4, [R4+0x130] ;  /* 0x0001300004047984 */ /* 0x000e620000000c00 */
[----:B------:R-:W-:Y:S02]  /*29e0*/  PRMT R0, RZ, 0x654, R0 ;  /* 0x00000654ff007816 */ /* 0x000fe40000000000 */
[C---:B------:R-:W-:Y:S01]  /*29f0*/  ISETP.NE.AND P1, PT, R11.reuse, 0x2, PT ;  /* 0x000000020b00780c */ /* 0x040fe20003f25270 */
[----:B------:R-:W-:Y:S01]  /*2a00*/  @!PT LDS RZ, [RZ] ;  /* 0x00000000fffff984 */ /* 0x000fe20000000800 */
[----:B------:R-:W-:Y:S01]  /*2a10*/  @!PT LDS RZ, [RZ] ;  /* 0x00000000fffff984 */ /* 0x000fe20000000800 */
[----:B------:R-:W-:Y:S01]  /*2a20*/  @!PT LDS RZ, [RZ] ;  /* 0x00000000fffff984 */ /* 0x000fe20000000800 */
[----:B------:R-:W-:Y:S01]  /*2a30*/  @!PT LDS RZ, [RZ] ;  /* 0x00000000fffff984 */ /* 0x000fe20000000800 */
[----:B------:R2:W-:Y:S06]  /*2a40*/  MEMBAR.ALL.CTA ;  /* 0x0000000000007992 */ /* 0x0005ec0000008000 */
[----:B--2---:R-:W2:Y:S01]  /*2a50*/  FENCE.VIEW.ASYNC.S ;  /* 0x00000000000073c6 */ /* 0x004ea20000000000 */
[----:B------:R-:W-:Y:S01]  /*2a60*/  SEL R11, R11, RZ, P1 ;  /* 0x000000ff0b0b7207 */ /* 0x000fe20000800000 */
[----:B--2---:R2:W-:Y:S01]  /*2a70*/  SYNCS.ARRIVE.TRANS64.RED.A1T0 RZ, [R0+URZ], RZ ;  /* 0x000000ff00ff79a7 */ /* 0x0045e200081004ff */
[----:B-1----:R-:W-:-:S02]  /*2a80*/  LOP3.LUT P3, RZ, R6, 0x1, RZ, 0xc0, !PT ;  /* 0x0000000106ff7812 */ /* 0x002fc4000786c0ff */
[----:B------:R-:W-:-:S04]  /*2a90*/  SEL R5, RZ, 0x1, P1 ;  /* 0x00000001ff057807 */ /* 0x000fc80000800000 */
[----:B------:R-:W-:Y:S02]  /*2aa0*/  LOP3.LUT R10, R10, R5, RZ, 0x3c, !PT ;  /* 0x000000050a0a7212 */ /* 0x000fe400078e3cff */
[----:B--2---:R-:W-:-:S04]  /*2ab0*/  SEL R0, RZ, 0x1, P0 ;  /* 0x00000001ff007807 */ /* 0x004fc80000000000 */
[----:B------:R-:W-:Y:S01]  /*2ac0*/  LOP3.LUT R9, R9, R0, RZ, 0x3c, !PT ;  /* 0x0000000009097212 */ /* 0x000fe200078e3cff */
[----:B------:R-:W-:Y:S06]  /*2ad0*/  @P3 BRA `(.L_x_47) ;  /* 0xfffffffc002c3947 */ /* 0x000fec000383ffff */
[----:B------:R-:W-:Y:S01]  /*2ae0*/  ULEA UR5, UR6, UR37, 0x3 ;  /* 0x0000002506057291 */ /* 0x000fe2000f8e18ff */
[----:B------:R-:W-:-:S08]  /*2af0*/  SHF.L.U32 R3, R12, 0x1f, RZ ;  /* 0x0000001f0c037819 */ /* 0x000fd000000006ff */
[----:B------:R-:W1:Y:S02]  /*2b00*/  SYNCS.PHASECHK.TRANS64 P0, [UR5+0xd0], R3 ;  /* 0x0000d003ff0075a7 */ /* 0x000e640008001005 */
[----:B-1----:R-:W-:Y:S05]  /*2b10*/  @P0 BRA `(.L_x_48) ;  /* 0x0000000000080947 */ /* 0x002fea0003800000 */
[----:B------:R-:W1:Y:S02]  /*2b20*/  SYNCS.PHASECHK.TRANS64.TRYWAIT P0, [UR5+0xd0], R3 ;  /* 0x0000d003ff0075a7 */ /* 0x000e640008001105 */
[----:B-1----:R-:W-:Y:S05]  /*2b30*/  @!P0 BRA `(.L_x_49) ;  /* 0x0000008800948947 */ /* 0x002fea0003800000 */
.L_x_48:
[----:B------:R-:W-:-:S04]  /*2b40*/  UIADD3 UR4, UPT, UPT, UR6, 0x1, URZ ;  /* 0x0000000106047890 */ /* 0x000fc8000fffe0ff */
[----:B------:R-:W-:-:S04]  /*2b50*/  UISETP.NE.AND UP0, UPT, UR4, 0x2, UPT ;  /* 0x000000020400788c */ /* 0x000fc8000bf05270 */
[----:B------:R-:W-:Y:S02]  /*2b60*/  USEL UR7, URZ, 0x1, UP0 ;  /* 0x00000001ff077887 */ /* 0x000fe40008000000 */
[----:B------:R-:W-:-:S04]  /*2b70*/  USEL UR4, UR4, URZ, UP0 ;  /* 0x000000ff04047287 */ /* 0x000fc80008000000 */
[----:B------:R-:W-:Y:S01]  /*2b80*/  ULEA UR4, UR4, UR37, 0x3 ;  /* 0x0000002504047291 */ /* 0x000fe2000f8e18ff */
[----:B-1----:R-:W-:-:S04]  /*2b90*/  LOP3.LUT R3, R12, UR7, RZ, 0x3c, !PT ;  /* 0x000000070c037c12 */ /* 0x002fc8000f8e3cff */
[----:B------:R-:W-:-:S04]  /*2ba0*/  SHF.L.U32 R0, R3, 0x1f, RZ ;  /* 0x0000001f03007819 */ /* 0x000fc800000006ff */
[----:B------:R-:W1:Y:S02]  /*2bb0*/  SYNCS.PHASECHK.TRANS64 P0, [UR4+0xd0], R0 ;  /* 0x0000d000ff0075a7 */ /* 0x000e640008001004 */
[----:B-1----:R-:W-:Y:S05]  /*2bc0*/  @P0 EXIT ;  /* 0x000000000000094d */ /* 0x002fea0003800000 */
[----:B------:R-:W-:Y:S02]  /*2bd0*/  SHF.L.U32 R3, R3, 0x1f, RZ ;  /* 0x0000001f03037819 */ /* 0x000fe400000006ff */
[----:B------:R-:W-:-:S07]  /*2be0*/  MOV R0, UR4 ;  /* 0x0000000400007c02 */ /* 0x000fce0008000f00 */
.L_x_50:
[----:B-1----:R1:W2:Y:S02]  /*2bf0*/  SYNCS.PHASECHK.TRANS64.TRYWAIT P0, [R0+URZ+0xd0], R3 ;  /* 0x0000d003000075a7 */ /* 0x0022a400080011ff */
[----:B--2---:R-:W-:Y:S05]  /*2c00*/  @!P0 NANOSLEEP.SYNCS 0x989680 ;  /* 0x009896800000895d */ /* 0x004fea0003900000 */
[----:B------:R-:W2:Y:S02]  /*2c10*/  @!P0 SYNCS.PHASECHK.TRANS64 P0, [R0+URZ+0xd0], R3 ;  /* 0x0000d003000085a7 */ /* 0x000ea400080010ff */
[----:B--2---:R-:W-:Y:S05]  /*2c20*/  @P0 EXIT ;  /* 0x000000000000094d */ /* 0x004fea0003800000 */
[----:B------:R-:W-:Y:S05]  /*2c30*/  BRA `(.L_x_50) ;  /* 0xfffffffc00ec7947 */ /* 0x000fea000383ffff */
.L_x_43:
[----:B------:R-:W-:-:S09]  /*2c40*/  UISETP.NE.AND UP1, UPT, UR8, URZ, UPT ;  /* 0x000000ff0800728c */ /* 0x000fd2000bf25270 */
[----:B------:R-:W-:Y:S05]  /*2c50*/  BRA.U UP1, `(.L_x_51) ;  /* 0x0000000d01307547 */ /* 0x000fea000b800000 */
[----:B------:R-:W-:Y:S01]  /*2c60*/  UMOV UR4, 0x40 ;  /* 0x0000004000047882 */ /* 0x000fe20000000000 */
[----:B------:R-:W-:Y:S01]  /*2c70*/  NOP ;  /* 0x0000000000007918 */ /* 0x000fe20000000000 */
[----:B------:R-:W-:Y:S01]  /*2c80*/  ULEA UR4, UR37, UR4, 0x18 ;  /* 0x0000000425047291 */ /* 0x000fe2000f8ec0ff */
[----:B------:R-:W-:Y:S02]  /*2c90*/  UMOV UR5, 0x400 ;  /* 0x0000040000057882 */ /* 0x000fe40000000000 */
[----:B------:R-:W-:-:S06]  /*2ca0*/  ULEA UR37, UR37, UR5, 0x18 ;  /* 0x0000000525257291 */ /* 0x000fcc000f8ec0ff */
[----:B------:R-:W1:Y:S02]  /*2cb0*/  LDS.U8 R0, [UR4+0x1c] ;  /* 0x00001c04ff007984 */ /* 0x000e640008000000 */
[----:B-1----:R-:W-:-:S13]  /*2cc0*/  ISETP.NE.AND P0, PT, R0, RZ, PT ;  /* 0x000000ff0000720c */ /* 0x002fda0003f05270 */
[----:B------:R-:W-:Y:S05]  /*2cd0*/  @P0 BRA `(.L_x_52) ;  /* 0x0000000000580947 */ /* 0x000fea0003800000 */
[----:B------:R-:W-:-:S13]  /*2ce0*/  ELECT P0, URZ, PT ;  /* 0x0000000000ff782f */ /* 0x000fda0003800000 */
[----:B------:R-:W-:Y:S05]  /*2cf0*/  @!P0 BRA `(.L_x_53) ;  /* 0x0000000000608947 */ /* 0x000fea0003800000 */
[----:B------:R-:W-:Y:S01]  /*2d00*/  UMOV UR5, 0x10 ;  /* 0x0000001000057882 */ /* 0x000fe20000000000 */
[----:B------:R-:W-:Y:S01]  /*2d10*/  HFMA2 R0, -RZ, RZ, 0, 5.9604644775390625e-08 ;  /* 0x00000001ff007431 */ /* 0x000fe200000001ff */
[----:B------:R-:W-:-:S03]  /*2d20*/  MOV R2, 0xffff ;  /* 0x0000ffff00027802 */ /* 0x000fc60000000f00 */
[----:B------:R-:W-:Y:S04]  /*2d30*/  DEPBAR.LE SB1, 0x36 ;  /* 0x00009d800000791a */ /* 0x000fe80000000000 */
[----:B------:R-:W1:Y:S02]  /*2d40*/  UTCATOMSWS.FIND_AND_SET.ALIGN UP0, UR5, UR5 ;  /* 0x00000005000575e3 */ /* 0x000e640008000800 */
[----:B-1----:R-:W-:Y:S01]  /*2d50*/  MOV R3, UR5 ;  /* 0x0000000500037c02 */ /* 0x002fe20008000f00 */
[----:B------:R-:W-:Y:S06]  /*2d60*/  BRA.U UP0, `(.L_x_54) ;  /* 0x0000000100187547 */ /* 0x000fec000b800000 */
.L_x_55:
[----:B------:R-:W-:Y:S05]  /*2d70*/  NANOSLEEP 0x64 ;  /* 0x000000640000795d */ /* 0x000fea0003800000 */
[----:B------:R-:W-:-:S05]  /*2d80*/  UMOV UR5, 0x10 ;  /* 0x0000001000057882 */ /* 0x000fca0000000000 */
[----:B------:R-:W-:Y:S04]  /*2d90*/  DEPBAR.LE SB1, 0x36 ;  /* 0x00009d800000791a */ /* 0x000fe80000000000 */
[----:B------:R-:W1:Y:S02]  /*2da0*/  UTCATOMSWS.FIND_AND_SET.ALIGN UP0, UR5, UR5 ;  /* 0x00000005000575e3 */ /* 0x000e640008000800 */
[----:B-1----:R-:W-:Y:S01]  /*2db0*/  MOV R3, UR5 ;  /* 0x0000000500037c02 */ /* 0x002fe20008000f00 */
[----:B------:R-:W-:Y:S05]  /*2dc0*/  BRA.U !UP0, `(.L_x_55) ;  /* 0xfffffffd08e87547 */ /* 0x000fea000b83ffff */
.L_x_54:
[-C--:B------:R-:W-:Y:S02]  /*2dd0*/  SHF.L.U32 R2, R2, R3.reuse, RZ ;  /* 0x0000000302027219 */ /* 0x080fe400000006ff */
[----:B------:R-:W-:Y:S01]  /*2de0*/  SHF.L.U32 R0, R0, R3, RZ ;  /* 0x0000000300007219 */ /* 0x000fe200000006ff */
[----:B------:R-:W-:Y:S02]  /*2df0*/  IMAD.SHL.U32 R3, R3, 0x20, RZ ;  /* 0x0000002003037824 */ /* 0x000fe400078e00ff */
[----:B------:R1:W-:Y:S04]  /*2e00*/  ATOMS.OR RZ, [UR4+0x14], R2 ;  /* 0x00001402ffff798c */ /* 0x0003e8000b000004 */
[----:B------:R1:W-:Y:S04]  /*2e10*/  ATOMS.OR RZ, [UR4+0x18], R0 ;  /* 0x00001800ffff798c */ /* 0x0003e8000b000004 */
[----:B------:R1:W-:Y:S01]  /*2e20*/  STS [UR37+0x150], R3 ;  /* 0x00015003ff007988 */ /* 0x0003e20008000825 */
[----:B------:R-:W-:Y:S05]  /*2e30*/  BRA `(.L_x_53) ;  /* 0x0000000000107947 */ /* 0x000fea0003800000 */
.L_x_52:
[----:B------:R-:W-:Y:S02]  /*2e40*/  MOV R0, 0xffffffff ;  /* 0xffffffff00007802 */ /* 0x000fe40000000f00 */
[----:B------:R-:W-:-:S03]  /*2e50*/  MOV R2, 0x2e80 ;  /* 0x00002e8000027802 */ /* 0x000fc60000000f00 */
[----:B------:R1:W-:Y:S04]  /*2e60*/  STS [UR37+0x150], R0 ;  /* 0x00015000ff007988 */ /* 0x0003e80008000825 */
[----:B-1-3-5:R-:W-:Y:S05]  /*2e70*/  CALL.REL.NOINC `($__internal_1_$__cuda_sm10x_tcgen05_guardrail_trap_phase_invalid_during_alloc) ;  /* 0x0000008c00a87944 */ /* 0x02afea0003c00000 */
.L_x_53:
[----:B------:R-:W-:Y:S05]  /*2e80*/  WARPSYNC.ALL ;  /* 0x0000000000007948 */ /* 0x000fea0003800000 */
[----:B------:R-:W2:Y:S01]  /*2e90*/  S2UR UR6, SR_CgaCtaId ;  /* 0x00000000000679c3 */ /* 0x000ea20000008800 */
[----:B------:R-:W-:Y:S01]  /*2ea0*/  UMOV UR4, 0x400 ;  /* 0x0000040000047882 */ /* 0x000fe20000000000 */
[----:B------:R-:W-:-:S06]  /*2eb0*/  NOP ;  /* 0x0000000000007918 */ /* 0x000fcc0000000000 */
[----:B------:R-:W-:Y:S06]  /*2ec0*/  BAR.ARV 0x6, 0xa0 ;  /* 0x0182800000007b1d */ /* 0x000fec0000002000 */
[----:B------:R-:W4:Y:S01]  /*2ed0*/  LDCU UR7, c[0x0][0x38c] ;  /* 0x00007180ff0777ac */ /* 0x000f220008000800 */
[----:B------:R-:W-:Y:S01]  /*2ee0*/  IMAD.MOV.U32 R11, RZ, RZ, 0x1 ;  /* 0x00000001ff0b7424 */ /* 0x000fe200078e00ff */
[----:B------:R-:W-:Y:S01]  /*2ef0*/  CS2R R8, SRZ ;  /* 0x0000000000087805 */ /* 0x000fe2000001ff00 */
[----:B------:R-:W-:Y:S01]  /*2f00*/  IMAD.MOV.U32 R10, RZ, RZ, RZ ;  /* 0x000000ffff0a7224 */ /* 0x000fe200078e00ff */
[----:B------:R-:W-:Y:S01]  /*2f10*/  UMOV UR17, URZ ;  /* 0x000000ff00117c82 */ /* 0x000fe20008000000 */
[----:B------:R-:W-:Y:S01]  /*2f20*/  UMOV UR16, URZ ;  /* 0x000000ff00107c82 */ /* 0x000fe20008000000 */
[----:B------:R-:W-:Y:S01]  /*2f30*/  UMOV UR22, 0x0 ;  /* 0x0000000000167882 */ /* 0x000fe20000000000 */
[----:B------:R-:W-:Y:S01]  /*2f40*/  UMOV UR23, 0x8408010 ;  /* 0x0840801000177882 */ /* 0x000fe20000000000 */
[----:B------:R-:W-:Y:S01]  /*2f50*/  UMOV UR20, 0x0 ;  /* 0x0000000000147882 */ /* 0x000fe20000000000 */
[----:B------:R-:W-:Y:S01]  /*2f60*/  UMOV UR21, 0x8408010 ;  /* 0x0840801000157882 */ /* 0x000fe20000000000 */
[----:B--2---:R-:W-:Y:S01]  /*2f70*/  ULEA UR6, UR6, UR4, 0x18 ;  /* 0x0000000406067291 */ /* 0x004fe2000f8ec0ff */
[----:B------:R-:W2:Y:S03]  /*2f80*/  LDCU UR4, c[0x0][0x38c] ;  /* 0x00007180ff0477ac */ /* 0x000ea60008000800 */
[----:B------:R-:W-:-:S02]  /*2f90*/  UIADD3 UR11, UPT, UPT, UR6, 0x1a400, URZ ;  /* 0x0001a400060b7890 */ /* 0x000fc4000fffe0ff */
[----:B----4-:R-:W-:-:S03]  /*2fa0*/  UIADD3 UR7, UPT, UPT, UR7, 0x3f, URZ ;  /* 0x0000003f07077890 */ /* 0x010fc6000fffe0ff */
[----:B-1----:R-:W1:Y:S01]  /*2fb0*/  LDS R0, [UR6+0x150] ;  /* 0x00015006ff007984 */ /* 0x002e620008000800 */
[----:B------:R-:W-:Y:S02]  /*2fc0*/  UIADD3 UR18, UPT, UPT, UR6, 0xc400, URZ ;  /* 0x0000c40006127890 */ /* 0x000fe4000fffe0ff */
[----:B------:R-:W-:Y:S02]  /*2fd0*/  USHF.R.S32.HI UR5, URZ, 0x1f, UR7 ;  /* 0x0000001fff057899 */ /* 0x000fe40008011407 */
[----:B------:R-:W-:Y:S02]  /*2fe0*/  USHF.R.U32.HI UR11, URZ, 0x4, UR11 ;  /* 0x00000004ff0b7899 */ /* 0x000fe4000801160b */
[----:B------:R-:W-:Y:S02]  /*2ff0*/  ULEA.HI UR5, UR5, UR7, URZ, 0x6 ;  /* 0x0000000705057291 */ /* 0x000fe4000f8f30ff */
[----:B------:R-:W-:Y:S02]  /*3000*/  USHF.R.U32.HI UR18, URZ, 0x4, UR18 ;  /* 0x00000004ff127899 */ /* 0x000fe40008011612 */
[----:B------:R-:W-:-:S02]  /*3010*/  USHF.R.S32.HI UR5, URZ, 0x6, UR5 ;  /* 0x00000006ff057899 */ /* 0x000fc40008011405 */
[----:B------:R-:W-:Y:S02]  /*3020*/  ULOP3.LUT UR11, UR11, 0x3fff, URZ, 0xc0, !UPT ;  /* 0x00003fff0b0b7892 */ /* 0x000fe4000f8ec0ff */
[----:B------:R-:W-:Y:S02]  /*3030*/  UISETP.LT.AND UP0, UPT, UR5, 0x1, UPT ;  /* 0x000000010500788c */ /* 0x000fe4000bf01270 */
[----:B------:R-:W-:Y:S02]  /*3040*/  ULOP3.LUT UR18, UR18, 0x3fff, URZ, 0xc0, !UPT ;  /* 0x00003fff12127892 */ /* 0x000fe4000f8ec0ff */
[----:B------:R-:W-:Y:S02]  /*3050*/  USEL UR10, UR5, 0x1, !UP0 ;  /* 0x00000001050a7887 */ /* 0x000fe4000c000000 */
[----:B------:R-:W-:Y:S02]  /*3060*/  ULOP3.LUT UR11, UR11, 0x10000, URZ, 0xfc, !UPT ;  /* 0x000100000b0b7892 */ /* 0x000fe4000f8efcff */
[----:B------:R-:W-:-:S02]  /*3070*/  UIADD3 UR10, UPT, UPT, -UR10, URZ, URZ ;  /* 0x000000ff0a0a7290 */ /* 0x000fc4000fffe1ff */
[----:B--2---:R-:W-:Y:S01]  /*3080*/  UISETP.GE.AND UP3, UPT, UR4, 0x1, UPT ;  /* 0x000000010400788c */ /* 0x004fe2000bf66270 */
[----:B-1----:R-:W-:-:S15]  /*3090*/  R2UR UR19, R0 ;  /* 0x00000000001372ca */ /* 0x002fde00000e0000 */
.L_x_62:
[----:B------:R-:W-:Y:S02]  /*30a0*/  LEA R0, R10, UR6, 0x3 ;  /* 0x000000060a007c11 */ /* 0x000fe4000f8e18ff */
[----:B------:R-:W-:Y:S02]  /*30b0*/  SHF.L.U32 R5, R9, 0x1f, RZ ;  /* 0x0000001f09057819 */ /* 0x000fe400000006ff */
[----:B------:R-:W-:Y:S01]  /*30c0*/  PLOP3.LUT P0, PT, PT, PT, UP3, 0x80, 0x8 ;  /* 0x000000000008781c */ /* 0x000fe20003f0f038 */
[----:B------:R-:W-:Y:S01]  /*30d0*/  VIADD R3, R0, 0xd0 ;  /* 0x000000d000037836 */ /* 0x000fe20000000000 */
[----:B-1----:R-:W1:Y:S02]  /*30e0*/  SYNCS.PHASECHK.TRANS64.TRYWAIT P1, [R0+URZ+0xc0], R5 ;  /* 0x0000c005000075a7 */ /* 0x002e6400080211ff */
[----:B-1--4-:R-:W-:Y:S09]  /*30f0*/  @!P1 BRA `(.L_x_56) ;  /* 0x00000084003c9947 */ /* 0x012ff20003800000 */
.L_x_150:
[----:B------:R-:W-:Y:S01]  /*3100*/  LEA R4, R10, UR6, 0x4 ;  /* 0x000000060a047c11 */ /* 0x000fe2000f8e20ff */
[----:B------:R-:W-:Y:S01]  /*3110*/  @UP3 ULEA UR4, UR16, UR6, 0x3 ;  /* 0x0000000610043291 */ /* 0x000fe2000f8e18ff */
[----:B------:R-:W-:Y:S01]  /*3120*/  PLOP3.LUT P2, PT, PT, PT, PT, 0x80, 0x8 ;  /* 0x000000000008781c */ /* 0x000fe20003f4f070 */
[----:B------:R-:W-:Y:S01]  /*3130*/  ULEA UR8, UR17, UR6, 0x3 ;  /* 0x0000000611087291 */ /* 0x000fe2000f8e18ff */
[----:B------:R-:W-:Y:S01]  /*3140*/  PRMT R3, RZ, 0x654, R3 ;  /* 0x00000654ff037816 */ /* 0x000fe20000000003 */
[----:B------:R-:W-:Y:S01]  /*3150*/  ULEA UR9, UR17, UR19, 0x8 ;  /* 0x0000001311097291 */ /* 0x000fe2000f8e40ff */
[----:B-1----:R-:W1:Y:S01]  /*3160*/  LDS.128 R4, [R4+0x130] ;  /* 0x0001300004047984 */ /* 0x002e620000000c00 */
[----:B------:R-:W-:Y:S02]  /*3170*/  @P0 SHF.L.U32 R2, R8, 0x1f, RZ ;  /* 0x0000001f08020819 */ /* 0x000fe400000006ff */
[----:B------:R-:W-:Y:S01]  /*3180*/  SHF.L.U32 R0, R11, 0x1f, RZ ;  /* 0x0000001f0b007819 */ /* 0x000fe200000006ff */
[----:B------:R-:W-:Y:S01]  /*3190*/  @!PT LDS RZ, [RZ] ;  /* 0x00000000fffff984 */ /* 0x000fe20000000800 */
[----:B------:R-:W-:Y:S01]  /*31a0*/  @!PT LDS RZ, [RZ] ;  /* 0x00000000fffff984 */ /* 0x000fe20000000800 */
[----:B------:R-:W-:Y:S01]  /*31b0*/  @!PT LDS RZ, [RZ] ;  /* 0x00000000fffff984 */ /* 0x000fe20000000800 */
[----:B------:R-:W-:Y:S01]  /*31c0*/  @!PT LDS RZ, [RZ] ;  /* 0x00000000fffff984 */ /* 0x000fe20000000800 */
[----:B------:R2:W-:Y:S06]  /*31d0*/  MEMBAR.ALL.CTA ;  /* 0x0000000000007992 */ /* 0x0005ec0000008000 */
[----:B--2---:R-:W2:Y:S02]  /*31e0*/  FENCE.VIEW.ASYNC.S ;  /* 0x00000000000073c6 */ /* 0x004ea40000000000 */
[----:B--2---:R2:W-:Y:S01]  /*31f0*/  SYNCS.ARRIVE.TRANS64.RED.A1T0 RZ, [R3+URZ], RZ ;  /* 0x000000ff03ff79a7 */ /* 0x0045e200081004ff */
[----:B------:R2:W4:Y:S01]  /*3200*/  @P0 SYNCS.PHASECHK.TRANS64.TRYWAIT P2, [UR4], R2 ;  /* 0x00000002ff0005a7 */ /* 0x0005220008041104 */
[----:B-1----:R-:W-:Y:S01]  /*3210*/  LOP3.LUT P1, RZ, R6, 0x1, RZ, 0xc0, !PT ;  /* 0x0000000106ff7812 */ /* 0x002fe2000782c0ff */
[----:B------:R-:W1:Y:S02]  /*3220*/  SYNCS.PHASECHK.TRANS64.TRYWAIT P0, [UR8+0xf0], R0 ;  /* 0x0000f000ff0075a7 */ /* 0x000e640008001108 */
[----:B-12-4-:R-:W-:Y:S10]  /*3230*/  @!P0 BRA `(.L_x_57) ;  /* 0x0000008400008947 */ /* 0x016ff40003800000 */
.L_x_152:
[----:B------:R-:W-:Y:S01]  /*3240*/  IADD3 R10, PT, PT, R10, 0x1, RZ ;  /* 0x000000010a0a7810 */ /* 0x000fe20007ffe0ff */
[----:B------:R-:W-:Y:S06]  /*3250*/  BRA.U !UP3, `(.L_x_58) ;  /* 0x000000010b987547 */ /* 0x000fec000b800000 */
[----:B------:R-:W-:Y:S01]  /*3260*/  UPLOP3.LUT UP4, UPT, UPT, UPT, UPT, 0x40, 0x4 ;  /* 0x000000000004789c */ /* 0x000fe20003f8e870 */
[----:B------:R-:W-:Y:S01]  /*3270*/  UMOV UR15, UR10 ;  /* 0x0000000a000f7c82 */ /* 0x000fe20008000000 */
[----:B------:R-:W-:Y:S01]  /*3280*/  UMOV UR14, UR5 ;  /* 0x00000005000e7c82 */ /* 0x000fe20008000000 */
[----:B------:R-:W-:-:S08]  /*3290*/  UMOV UR13, UR16 ;  /* 0x00000010000d7c82 */ /* 0x000fd00008000000 */
.L_x_61:
[----:B------:R-:W-:Y:S02]  /*32a0*/  UIADD3 UR15, UPT, UPT, UR15, 0x1, URZ ;  /* 0x000000010f0f7890 */ /* 0x000fe4000fffe0ff */
[----:B--2---:R-:W-:Y:S02]  /*32b0*/  ULEA UR7, UR13, UR6, 0x3 ;  /* 0x000000060d077291 */ /* 0x004fe4000f8e18ff */
[----:B------:R-:W-:Y:S01]  /*32c0*/  UISETP.NE.AND UP0, UPT, UR15, URZ, UPT ;  /* 0x000000ff0f00728c */ /* 0x000fe2000bf05270 */
[----:B----4-:R-:W-:Y:S10]  /*32d0*/  @P2 BRA `(.L_x_59) ;  /* 0x00000000000c2947 */ /* 0x010ff40003800000 */
[----:B-1----:R-:W-:Y:S04]  /*32e0*/  SHF.L.U32 R3, R8, 0x1f, RZ ;  /* 0x0000001f08037819 */ /* 0x002fe800000006ff */
[----:B------:R-:W1:Y:S02]  /*32f0*/  SYNCS.PHASECHK.TRANS64.TRYWAIT P0, [UR7], R3 ;  /* 0x00000003ff0075a7 */ /* 0x000e640008001107 */
[----:B-1----:R-:W-:Y:S05]  /*3300*/  @!P0 BRA `(.L_x_60) ;  /* 0x0000008000e48947 */ /* 0x002fea0003800000 */
.L_x_59:
[----:B------:R-:W-:Y:S01]  /*3310*/  UISETP.NE.AND UP1, UPT, UR14, 0x1, UPT ;  /* 0x000000010e00788c */ /* 0x000fe2000bf25270 */
[----:B------:R-:W-:Y:S01]  /*3320*/  PLOP3.LUT P2, PT, PT, PT, PT, 0x80, 0x8 ;  /* 0x000000000008781c */ /* 0x000fe20003f4f070 */
[----:B------:R-:W-:Y:S02]  /*3330*/  UIADD3 UR16, UPT, UPT, UR13, 0x1, URZ ;  /* 0x000000010d107890 */ /* 0x000fe4000fffe0ff */
[----:B------:R-:W-:Y:S02]  /*3340*/  ULEA UR24, UR13, UR18, 0x9 ;  /* 0x000000120d187291 */ /* 0x000fe4000f8e48ff */
[----:B------:R-:W-:Y:S01]  /*3350*/  UISETP.NE.AND UP2, UPT, UR16, 0x7, UPT ;  /* 0x000000071000788c */ /* 0x000fe2000bf45270 */
[----:B------:R-:W-:Y:S01]  /*3360*/  PLOP3.LUT P0, PT, PT, PT, UP1, 0x80, 0x8 ;  /* 0x000000000008781c */ /* 0x000fe20003f0f018 */
[----:B------:R-:W-:Y:S02]  /*3370*/  ULEA UR26, UR13, UR11, 0xa ;  /* 0x0000000b0d1a7291 */ /* 0x000fe4000f8e50ff */
[----:B------:R-:W-:Y:S02]  /*3380*/  USEL UR12, URZ, 0x1, UP2 ;  /* 0x00000001ff0c7887 */ /* 0x000fe40009000000 */
[----:B------:R-:W-:Y:S02]  /*3390*/  USEL UR16, UR16, URZ, UP2 ;  /* 0x000000ff10107287 */ /* 0x000fe40009000000 */
[----:B------:R-:W-:Y:S02]  /*33a0*/  UIADD3 UR30, UPT, UPT, UR24, 0x100, URZ ;  /* 0x00000100181e7890 */ /* 0x000fe4000fffe0ff */
[----:B------:R-:W-:Y:S01]  /*33b0*/  @UP1 ULEA UR4, UR16, UR6, 0x3 ;  /* 0x0000000610041291 */ /* 0x000fe2000f8e18ff */
[----:B------:R-:W-:Y:S01]  /*33c0*/  LOP3.LUT R8, R8, UR12, RZ, 0x3c, !PT ;  /* 0x0000000c08087c12 */ /* 0x000fe2000f8e3cff */
[----:B------:R-:W-:Y:S02]  /*33d0*/  UIADD3 UR28, UPT, UPT, UR26, 0x2, URZ ;  /* 0x000000021a1c7890 */ /* 0x000fe4000fffe0ff */
[----:B------:R-:W-:Y:S01]  /*33e0*/  UIADD3 UR7, UPT, UPT, UR7, 0x38, URZ ;  /* 0x0000003807077890 */ /* 0x000fe2000fffe0ff */
[----:B-1----:R-:W-:Y:S01]  /*33f0*/  @P0 SHF.L.U32 R0, R8, 0x1f, RZ ;  /* 0x0000001f08000819 */ /* 0x002fe200000006ff */
[----:B------:R-:W-:Y:S01]  /*3400*/  UMOV UR25, 0x40004040 ;  /* 0x4000404000197882 */ /* 0x000fe20000000000 */
[----:B------:R-:W-:Y:S01]  /*3410*/  UMOV UR27, 0x80004020 ;  /* 0x80004020001b7882 */ /* 0x000fe20000000000 */
[----:B------:R-:W-:Y:S01]  /*3420*/  UMOV UR31, 0x40004040 ;  /* 0x40004040001f7882 */ /* 0x000fe20000000000 */
[----:B------:R2:W4:Y:S01]  /*3430*/  @P0 SYNCS.PHASECHK.TRANS64.TRYWAIT P2, [UR4], R0 ;  /* 0x00000000ff0005a7 */ /* 0x0005220008041104 */
[----:B------:R-:W-:Y:S01]  /*3440*/  UIADD3 UR14, UPT, UPT, UR14, -0x1, URZ ;  /* 0xffffffff0e0e7890 */ /* 0x000fe2000fffe0ff */
[----:B------:R2:W-:Y:S01]  /*3450*/  UTCQMMA gdesc[UR24], gdesc[UR26], tmem[UR9], tmem[UR22], idesc[UR23], UP4 ;  /* 0x00ff161a180075ea */ /* 0x0005e2000a000309 */
[----:B------:R-:W-:Y:S01]  /*3460*/  UPLOP3.LUT UP4, UPT, UPT, UPT, UPT, 0x80, 0x8 ;  /* 0x000000000008789c */ /* 0x000fe20003f8f070 */
[----:B------:R-:W-:Y:S01]  /*3470*/  UMOV UR29, 0x80004020 ;  /* 0x80004020001d7882 */ /* 0x000fe20000000000 */
[----:B------:R-:W-:Y:S01]  /*3480*/  UMOV UR13, UR16 ;  /* 0x00000010000d7c82 */ /* 0x000fe20008000000 */
[----:B------:R2:W-:Y:S01]  /*3490*/  UTCQMMA gdesc[UR30], gdesc[UR28], tmem[UR9], tmem[UR20], idesc[UR21], UPT ;  /* 0x00ff141c1e0075ea */ /* 0x0005e2000b800309 */
[----:B------:R2:W-:Y:S01]  /*34a0*/  UTCBAR [UR7], URZ ;  /* 0x000000ff070073e9 */ /* 0x0005e200080000ff */
[----:B------:R-:W-:Y:S06]  /*34b0*/  BRA.U UP0, `(.L_x_61) ;  /* 0xfffffffd00787547 */ /* 0x000fec000b83ffff */
.L_x_58:
[----:B------:R-:W-:Y:S01]  /*34c0*/  UIADD3 UR17, UPT, UPT, UR17, 0x1, URZ ;  /* 0x0000000111117890 */ /* 0x000fe2000fffe0ff */
[C---:B------:R-:W-:Y:S01]  /*34d0*/  ISETP.NE.AND P0, PT, R10.reuse, 0x2, PT ;  /* 0x000000020a00780c */ /* 0x040fe20003f05270 */
[----:B------:R-:W-:Y:S02]  /*34e0*/  UIADD3 UR8, UPT, UPT, UR8, 0xe0, URZ ;  /* 0x000000e008087890 */ /* 0x000fe4000fffe0ff */
[----:B------:R-:W-:Y:S01]  /*34f0*/  UISETP.NE.AND UP0, UPT, UR17, 0x2, UPT ;  /* 0x000000021100788c */ /* 0x000fe2000bf05270 */
[----:B-12---:R-:W-:Y:S02]  /*3500*/  SEL R0, RZ, 0x1, P0 ;  /* 0x00000001ff007807 */ /* 0x006fe40000000000 */
[----:B------:R-:W-:Y:S01]  /*3510*/  SEL R10, R10, RZ, P0 ;  /* 0x000000ff0a0a7207 */ /* 0x000fe20000000000 */
[----:B------:R-:W-:Y:S01]  /*3520*/  USEL UR4, URZ, 0x1, UP0 ;  /* 0x00000001ff047887 */ /* 0x000fe20008000000 */
[----:B------:R-:W-:Y:S01]  /*3530*/  LOP3.LUT R9, R9, R0, RZ, 0x3c, !PT ;  /* 0x0000000009097212 */ /* 0x000fe200078e3cff */
[----:B------:R-:W-:Y:S01]  /*3540*/  USEL UR17, UR17, URZ, UP0 ;  /* 0x000000ff11117287 */ /* 0x000fe20008000000 */
[----:B------:R1:W-:Y:S03]  /*3550*/  UTCBAR [UR8], URZ ;  /* 0x000000ff080073e9 */ /* 0x0003e600080000ff */
[----:B------:R-:W-:Y:S01]  /*3560*/  LOP3.LUT R11, R11, UR4, RZ, 0x3c, !PT ;  /* 0x000000040b0b7c12 */ /* 0x000fe2000f8e3cff */
[----:B------:R-:W-:Y:S07]  /*3570*/  @P1 BRA `(.L_x_62) ;  /* 0xfffffff800c81947 */ /* 0x000fee000383ffff */
[----:B------:R-:W2:Y:S01]  /*3580*/  S2UR UR4, SR_CgaCtaId ;  /* 0x00000000000479c3 */ /* 0x000ea20000008800 */
[----:B------:R-:W-:Y:S01]  /*3590*/  ELECT P0, URZ, PT ;  /* 0x0000000000ff782f */ /* 0x000fe20003800000 */
[----:B------:R-:W-:Y:S01]  /*35a0*/  IMAD.MOV.U32 R0, RZ, RZ, 0x1 ;  /* 0x00000001ff007424 */ /* 0x000fe200078e00ff */
[----:B------:R-:W-:Y:S01]  /*35b0*/  UIADD3 UR6, UPT, UPT, UR6, 0xf0, URZ ;  /* 0x000000f006067890 */ /* 0x000fe2000fffe0ff */
[----:B------:R-:W-:Y:S01]  /*35c0*/  SHF.L.U32 R3, R11, 0x1f, RZ ;  /* 0x0000001f0b037819 */ /* 0x000fe200000006ff */
[----:B------:R-:W-:-:S03]  /*35d0*/  UMOV UR5, 0x40 ;  /* 0x0000004000057882 */ /* 0x000fc60000000000 */
[----:B------:R-:W-:Y:S01]  /*35e0*/  UVIRTCOUNT.DEALLOC.SMPOOL 0x80 ;  /* 0x000000800000784c */ /* 0x000fe20000000000 */
[----:B--2---:R-:W-:Y:S02]  /*35f0*/  ULEA UR4, UR4, UR5, 0x18 ;  /* 0x0000000504047291 */ /* 0x004fe4000f8ec0ff */
[----:B------:R-:W-:-:S07]  /*3600*/  ULEA UR5, UR17, UR6, 0x3 ;  /* 0x0000000611057291 */ /* 0x000fce000f8e18ff */
[----:B------:R2:W-:Y:S02]  /*3610*/  @P0 STS.U8 [UR4+0x1c], R0 ;  /* 0x00001c00ff000988 */ /* 0x0005e40008000004 */
[----:B------:R-:W3:Y:S02]  /*3620*/  SYNCS.PHASECHK.TRANS64.TRYWAIT P0, [UR5], R3 ;  /* 0x00000003ff0075a7 */ /* 0x000ee40008001105 */
[----:B--23--:R-:W-:Y:S05]  /*3630*/  @!P0 BRA `(.L_x_63) ;  /* 0x0000008000308947 */ /* 0x00cfea0003800000 */
.L_x_155:
[----:B------:R-:W-:-:S04]  /*3640*/  UIADD3 UR7, UPT, UPT, UR17, 0x1, URZ ;  /* 0x0000000111077890 */ /* 0x000fc8000fffe0ff */
[----:B------:R-:W-:-:S04]  /*3650*/  UISETP.NE.AND UP0, UPT, UR7, 0x2, UPT ;  /* 0x000000020700788c */ /* 0x000fc8000bf05270 */
[----:B------:R-:W-:Y:S02]  /*3660*/  USEL UR5, URZ, 0x1, UP0 ;  /* 0x00000001ff057887 */ /* 0x000fe40008000000 */
[----:B------:R-:W-:-:S04]  /*3670*/  USEL UR7, UR7, URZ, UP0 ;  /* 0x000000ff07077287 */ /* 0x000fc80008000000 */
[----:B------:R-:W-:Y:S01]  /*3680*/  ULEA UR7, UR7, UR6, 0x3 ;  /* 0x0000000607077291 */ /* 0x000fe2000f8e18ff */
[----:B--2---:R-:W-:-:S04]  /*3690*/  LOP3.LUT R3, R11, UR5, RZ, 0x3c, !PT ;  /* 0x000000050b037c12 */ /* 0x004fc8000f8e3cff */
[----:B------:R-:W-:-:S04]  /*36a0*/  SHF.L.U32 R3, R3, 0x1f, RZ ;  /* 0x0000001f03037819 */ /* 0x000fc800000006ff */
[----:B------:R-:W2:Y:S02]  /*36b0*/  SYNCS.PHASECHK.TRANS64.TRYWAIT P0, [UR7], R3 ;  /* 0x00000003ff0075a7 */ /* 0x000ea40008001107 */
[----:B--2---:R-:W-:Y:S05]  /*36c0*/  @!P0 BRA `(.L_x_64) ;  /* 0x0000008000248947 */ /* 0x004fea0003800000 */
.L_x_157:
[----:B------:R-:W-:Y:S01]  /*36d0*/  NOP ;  /* 0x0000000000007918 */ /* 0x000fe20000000000 */
[----:B--2---:R-:W2:Y:S01]  /*36e0*/  LDS R0, [UR4+0x14] ;  /* 0x00001404ff007984 */ /* 0x004ea20008000800 */
[----:B------:R-:W-:Y:S01]  /*36f0*/  ULOP3.LUT UR6, UR19, 0xffff, URZ, 0xc0, !UPT ;  /* 0x0000ffff13067892 */ /* 0x000fe2000f8ec0ff */
[----:B-1----:R-:W-:Y:S01]  /*3700*/  UMOV UR8, 0xffff ;  /* 0x0000ffff00087882 */ /* 0x002fe20000000000 */
[----:B------:R-:W-:Y:S02]  /*3710*/  UMOV UR5, 0x1 ;  /* 0x0000000100057882 */ /* 0x000fe40000000000 */
[----:B------:R-:W-:-:S04]  /*3720*/  USHF.R.U32.HI UR6, URZ, 0x5, UR6 ;  /* 0x00000005ff067899 */ /* 0x000fc80008011606 */
[----:B------:R-:W-:Y:S02]  /*3730*/  USHF.L.U32 UR8, UR8, UR6, URZ ;  /* 0x0000000608087299 */ /* 0x000fe400080006ff */
[----:B------:R-:W-:-:S04]  /*3740*/  USHF.L.U32 UR5, UR5, UR6, URZ ;  /* 0x0000000605057299 */ /* 0x000fc800080006ff */
[----:B--2---:R-:W-:-:S04]  /*3750*/  LOP3.LUT R0, R0, UR8, RZ, 0xc0, !PT ;  /* 0x0000000800007c12 */ /* 0x004fc8000f8ec0ff */
[----:B------:R-:W-:-:S13]  /*3760*/  ISETP.NE.AND P0, PT, R0, UR8, PT ;  /* 0x0000000800007c0c */ /* 0x000fda000bf05270 */
[----:B------:R-:W-:Y:S05]  /*3770*/  @P0 BRA `(.L_x_65) ;  /* 0x0000000000580947 */ /* 0x000fea0003800000 */
[----:B------:R-:W1:Y:S02]  /*3780*/  LDS R0, [UR4+0x18] ;  /* 0x00001804ff007984 */ /* 0x000e640008000800 */
[----:B-1----:R-:W-:-:S04]  /*3790*/  LOP3.LUT R0, R0, UR5, RZ, 0xc0, !PT ;  /* 0x0000000500007c12 */ /* 0x002fc8000f8ec0ff */
[----:B------:R-:W-:-:S13]  /*37a0*/  ISETP.NE.AND P0, PT, R0, UR5, PT ;  /* 0x0000000500007c0c */ /* 0x000fda000bf05270 */
[----:B------:R-:W-:Y:S05]  /*37b0*/  @P0 BRA `(.L_x_66) ;  /* 0x00000000003c0947 */ /* 0x000fea0003800000 */
[----:B------:R-:W1:Y:S01]  /*37c0*/  S2R R2, SR_LANEID ;  /* 0x0000000000027919 */ /* 0x000e620000000000 */
[----:B------:R-:W-:Y:S01]  /*37d0*/  ULOP3.LUT UR8, URZ, UR8, URZ, 0x33, !UPT ;  /* 0x00000008ff087292 */ /* 0x000fe2000f8e33ff */
[----:B------:R-:W-:Y:S01]  /*37e0*/  LOP3.LUT R4, RZ, UR5, RZ, 0x33, !PT ;  /* 0x00000005ff047c12 */ /* 0x000fe2000f8e33ff */
[----:B------:R-:W-:Y:S02]  /*37f0*/  VOTEU.ANY UR7, UPT, PT ;  /* 0x0000000000077886 */ /* 0x000fe400038e0100 */
[----:B------:R-:W-:Y:S01]  /*3800*/  UFLO.U32 UR7, UR7 ;  /* 0x00000007000772bd */ /* 0x000fe200080e0000 */
[----:B------:R-:W2:Y:S01]  /*3810*/  REDUX UR5, R4 ;  /* 0x00000000040573c4 */ /* 0x000ea20000000000 */
[----:B------:R-:W-:-:S06]  /*3820*/  IMAD.U32 R0, RZ, RZ, UR8 ;  /* 0x00000008ff007e24 */ /* 0x000fcc000f8e00ff */
[----:B------:R3:W-:Y:S01]  /*3830*/  UTCATOMSWS.AND URZ, UR8 ;  /* 0x0000000800ff79e3 */ /* 0x0007e20008000000 */
[----:B------:R-:W4:Y:S01]  /*3840*/  REDUX UR6, R0 ;  /* 0x00000000000673c4 */ /* 0x000f220000000000 */
[----:B-1----:R-:W-:Y:S01]  /*3850*/  ISETP.EQ.U32.AND P0, PT, R2, UR7, PT ;  /* 0x0000000702007c0c */ /* 0x002fe2000bf02070 */
[----:B--2---:R-:W-:Y:S01]  /*3860*/  IMAD.U32 R2, RZ, RZ, UR5 ;  /* 0x00000005ff027e24 */ /* 0x004fe2000f8e00ff */
[----:B----4-:R-:W-:-:S11]  /*3870*/  MOV R3, UR6 ;  /* 0x0000000600037c02 */ /* 0x010fd60008000f00 */
[----:B------:R3:W-:Y:S04]  /*3880*/  @P0 ATOMS.AND RZ, [UR4+0x14], R3 ;  /* 0x00001403ffff098c */ /* 0x0007e8000a800004 */
[----:B------:R3:W-:Y:S01]  /*3890*/  @P0 ATOMS.AND RZ, [UR4+0x18], R2 ;  /* 0x00001802ffff098c */ /* 0x0007e2000a800004 */
[----:B------:R-:W-:Y:S05]  /*38a0*/  BRA `(.L_x_67) ;  /* 0x0000000000147947 */ /* 0x000fea0003800000 */
.L_x_66:
[----:B------:R-:W-:Y:S02]  /*38b0*/  MOV R2, 0x38d0 ;  /* 0x000038d000027802 */ /* 0x000fe40000000f00 */
[----:B----45:R-:W-:Y:S05]  /*38c0*/  CALL.REL.NOINC `($__internal_0_$__cuda_sm10x_tcgen05_guardrail_trap_col_being_dealloced_not_returned_by_alloc) ;  /* 0x0000008400087944 */ /* 0x030fea0003c00000 */
[----:B------:R-:W-:Y:S05]  /*38d0*/  BRA `(.L_x_67) ;  /* 0x0000000000087947 */ /* 0x000fea0003800000 */
.L_x_65:
[----:B------:R-:W-:Y:S02]  /*38e0*/  MOV R2, 0x3900 ;  /* 0x0000390000027802 */ /* 0x000fe40000000f00 */
[----:B----45:R-:W-:Y:S05]  /*38f0*/  CALL.REL.NOINC `($__internal_2_$__cuda_sm10x_tcgen05_guardrail_trap_unallocated_columns_being_dealloced) ;  /* 0x0000008400147944 */ /* 0x030fea0003c00000 */
.L_x_67:
[----:B------:R-:W-:Y:S01]  /*3900*/  NOP ;  /* 0x0000000000007918 */ /* 0x000fe20000000000 */
[----:B---3--:R-:W-:Y:S05]  /*3910*/  EXIT ;  /* 0x000000000000794d */ /* 0x008fea0003800000 */
.L_x_51:
[----:B------:R-:W-:-:S09]  /*3920*/  UISETP.NE.OR UP2, UPT, UR8, 0x3, !UP2 ;  /* 0x000000030800788c */ /* 0x000fd2000d745670 */
[----:B------:R-:W-:Y:S05]  /*3930*/  BRA.U UP2, `(.L_x_68) ;  /* 0x0000001102147547 */ /* 0x000fea000b800000 */
[----:B------:R-:W1:Y:S01]  /*3940*/  LDC R0, c[0x0][0xb30] ;  /* 0x0002cc00ff007b82 */ /* 0x000e620000000800 */
[----:B------:R-:W2:Y:S01]  /*3950*/  LDCU.64 UR8, c[0x0][0x888] ;  /* 0x00011100ff0877ac */ /* 0x000ea20008000a00 */
[----:B------:R-:W-:Y:S02]  /*3960*/  HFMA2 R29, -RZ, RZ, 0, 0 ;  /* 0x00000000ff1d7431 */ /* 0x000fe400000001ff */
[----:B------:R-:W-:Y:S01]  /*3970*/  IMAD.MOV.U32 R31, RZ, RZ, 0x1 ;  /* 0x00000001ff1f7424 */ /* 0x000fe200078e00ff */
[----:B------:R-:W-:Y:S01]  /*3980*/  MOV R23, 0x2000 ;  /* 0x0000200000177802 */ /* 0x000fe20000000f00 */
[----:B------:R-:W4:Y:S01]  /*3990*/  LDCU.64 UR4, c[0x0][0x890] ;  /* 0x00011200ff0477ac */ /* 0x000f220008000a00 */
[----:B------:R-:W-:Y:S01]  /*39a0*/  IMAD.MOV.U32 R30, RZ, RZ, RZ ;  /* 0x000000ffff1e7224 */ /* 0x000fe200078e00ff */
[----:B------:R-:W3:Y:S01]  /*39b0*/  LDC R19, c[0x0][0x370] ;  /* 0x0000dc00ff137b82 */ /* 0x000ee20000000800 */
[----:B------:R-:W-:Y:S01]  /*39c0*/  UMOV UR7, 0x400 ;  /* 0x0000040000077882 */ /* 0x000fe20000000000 */
[----:B------:R-:W-:-:S02]  /*39d0*/  UPLOP3.LUT UP1, UPT, UPT, UPT, UPT, 0x40, 0x4 ;  /* 0x000000000004789c */ /* 0x000fc40003f2e870 */
[----:B------:R-:W-:-:S04]  /*39e0*/  ULEA UR7, UR37, UR7, 0x18 ;  /* 0x0000000725077291 */ /* 0x000fc8000f8ec0ff */
[----:B------:R-:W3:Y:S01]  /*39f0*/  LDC R2, c[0x0][0xb0c] ;  /* 0x0002c300ff027b82 */ /* 0x000ee20000000800 */
[----:B------:R-:W-:Y:S02]  /*3a00*/  UIADD3 UR13, UPT, UPT, UR7, 0x88, URZ ;  /* 0x00000088070d7890 */ /* 0x000fe4000fffe0ff */
[----:B--2---:R-:W-:Y:S02]  /*3a10*/  UISETP.NE.U32.AND UP2, UPT, UR8, URZ, UPT ;  /* 0x000000ff0800728c */ /* 0x004fe4000bf45070 */
[----:B------:R-:W-:Y:S02]  /*3a20*/  UIADD3 UR33, UPT, UPT, UR7, 0x70, URZ ;  /* 0x0000007007217890 */ /* 0x000fe4000fffe0ff */
[----:B----4-:R-:W-:Y:S01]  /*3a30*/  UISETP.NE.U32.AND UP3, UPT, UR4, URZ, UPT ;  /* 0x000000ff0400728c */ /* 0x010fe2000bf65070 */
[----:B------:R-:W2:Y:S01]  /*3a40*/  LDC R18, c[0x0][0xb20] ;  /* 0x0002c800ff127b82 */ /* 0x000ea20000000800 */
[----:B-1----:R-:W-:Y:S01]  /*3a50*/  ISETP.NE.AND P1, PT, R0, 0x1, PT ;  /* 0x000000010000780c */ /* 0x002fe20003f25270 */
[----:B------:R-:W-:-:S02]  /*3a60*/  UISETP.NE.AND.EX UP2, UPT, UR9, URZ, UPT, UP2 ;  /* 0x000000ff0900728c */ /* 0x000fc4000bf45320 */
[----:B------:R-:W-:Y:S02]  /*3a70*/  UIADD3 UR25, UPT, UPT, UR7, 0x78, URZ ;  /* 0x0000007807197890 */ /* 0x000fe4000fffe0ff */
[----:B------:R-:W-:Y:S02]  /*3a80*/  UIADD3 UR17, UPT, UPT, UR7, 0x80, URZ ;  /* 0x0000008007117890 */ /* 0x000fe4000fffe0ff */
[----:B------:R-:W1:Y:S01]  /*3a90*/  LDC.64 R32, c[0x0][0x348] ;  /* 0x0000d200ff207b82 */ /* 0x000e620000000a00 */
[----:B------:R-:W-:Y:S02]  /*3aa0*/  UPRMT UR13, UR37, 0x654, UR13 ;  /* 0x00000654250d7896 */ /* 0x000fe4000800000d */
[----:B------:R-:W-:-:S05]  /*3ab0*/  UISETP.NE.AND.EX UP3, UPT, UR5, URZ, UPT, UP3 ;  /* 0x000000ff0500728c */ /* 0x000fca000bf65330 */
[----:B------:R-:W4:Y:S08]  /*3ac0*/  LDC.64 R16, c[0x0][0xb10] ;  /* 0x0002c400ff107b82 */ /* 0x000f300000000a00 */
[----:B------:R-:W1:Y:S08]  /*3ad0*/  LDC.64 R6, c[0x0][0xb18] ;  /* 0x0002c600ff067b82 */ /* 0x000e700000000a00 */
[----:B------:R-:W1:Y:S08]  /*3ae0*/  LDC.64 R4, c[0x0][0xb28] ;  /* 0x0002ca00ff047b82 */ /* 0x000e700000000a00 */
[----:B--23--:R-:W1:Y:S02]  /*3af0*/  LDC R22, c[0x0][0x374] ;  /* 0x0000dd00ff167b82 */ /* 0x00ce640000000800 */
.L_x_79:
[C---:B------:R-:W-:Y:S02]  /*3b00*/  LEA R0, R30.reuse, UR7, 0x3 ;  /* 0x000000071e007c11 */ /* 0x040fe4000f8e18ff */
[----:B------:R-:W-:Y:S02]  /*3b10*/  SHF.L.U32 R3, R29, 0x1f, RZ ;  /* 0x0000001f1d037819 */ /* 0x000fe400000006ff */
[----:B------:R-:W-:Y:S02]  /*3b20*/  LEA R24, R30, UR7, 0x4 ;  /* 0x000000071e187c11 */ /* 0x000fe4000f8e20ff */
[----:B--2---:R-:W2:Y:S02]  /*3b30*/  SYNCS.PHASECHK.TRANS64.TRYWAIT P0, [R0+URZ+0xc0], R3 ;  /* 0x0000c003000075a7 */ /* 0x004ea400080011ff */
[----:B--2---:R-:W-:Y:S05]  /*3b40*/  @!P0 BRA `(.L_x_69) ;  /* 0x0000007c001c8947 */ /* 0x004fea0003800000 */
.L_x_158:
[----:B------:R-:W-:Y:S01]  /*3b50*/  ISETP.GE.AND P0, PT, R72, 0x1, PT ;  /* 0x000000014800780c */ /* 0x000fe20003f06270 */
[----:B------:R-:W3:Y:S01]  /*3b60*/  LDS.128 R24, [R24+0x130] ;  /* 0x0001300018187984 */ /* 0x000ee20000000c00 */
[----:B--2---:R-:W-:Y:S01]  /*3b70*/  VIADD R0, R0, 0xd0 ;  /* 0x000000d000007836 */ /* 0x004fe20000000000 */
[----:B------:R-:W-:Y:S01]  /*3b80*/  @!PT LDS RZ, [RZ] ;  /* 0x00000000fffff984 */ /* 0x000fe20000000800 */
[----:B------:R-:W-:Y:S01]  /*3b90*/  @!PT LDS RZ, [RZ] ;  /* 0x00000000fffff984 */ /* 0x000fe20000000800 */
[----:B------:R-:W-:Y:S01]  /*3ba0*/  @!PT LDS RZ, [RZ] ;  /* 0x00000000fffff984 */ /* 0x000fe20000000800 */
[----:B------:R-:W-:Y:S01]  /*3bb0*/  @!PT LDS RZ, [RZ] ;  /* 0x00000000fffff984 */ /* 0x000fe20000000800 */
[----:B------:R2:W-:Y:S06]  /*3bc0*/  MEMBAR.ALL.CTA ;  /* 0x0000000000007992 */ /* 0x0005ec0000008000 */
[----:B--2---:R-:W2:Y:S01]  /*3bd0*/  FENCE.VIEW.ASYNC.S ;  /* 0x00000000000073c6 */ /* 0x004ea20000000000 */
[----:B------:R-:W-:Y:S04]  /*3be0*/  PRMT R0, RZ, 0x654, R0 ;  /* 0x00000654ff007816 */ /* 0x000fe80000000000 */
[----:B--2---:R2:W-:Y:S01]  /*3bf0*/  SYNCS.ARRIVE.TRANS64.RED.A1T0 RZ, [R0+URZ], RZ ;  /* 0x000000ff00ff79a7 */ /* 0x0045e200081004ff */
[----:B---3--:R-:W-:Y:S11]  /*3c00*/  LOP3.LUT P3, RZ, R26, 0x1, RZ, 0xc0, !PT ;  /* 0x000000011aff7812 */ /* 0x008ff6000786c0ff */
[----:B------:R-:W-:Y:S02]  /*3c10*/  @!UPT UIADD3 URZ, UPT, UPT, URZ, URZ, URZ ;  /* 0x000000fffffff290 */ /* 0x000fe4000fffe0ff */
[----:B------:R-:W-:Y:S02]  /*3c20*/  @P3 MOV R13, R24 ;  /* 0x00000018000d3202 */ /* 0x000fe40000000f00 */
[----:B------:R-:W-:Y:S01]  /*3c30*/  @P3 LOP3.LUT R8, R25, 0xffff, RZ, 0xc0, !PT ;  /* 0x0000ffff19083812 */ /* 0x000fe200078ec0ff */
[----:B--2---:R-:W-:Y:S06]  /*3c40*/  @!P0 BRA `(.L_x_70) ;  /* 0x0000000000a48947 */ /* 0x004fec0003800000 */
[----:B-1----:R-:W-:Y:S01]  /*3c50*/  IMAD.HI.U32 R35, R22, R7, RZ ;  /* 0x0000000716237227 */ /* 0x002fe200078e00ff */
[----:B------:R-:W-:Y:S02]  /*3c60*/  ISETP.NE.AND P0, PT, R6, 0x1, PT ;  /* 0x000000010600780c */ /* 0x000fe40003f05270 */
[----:B------:R-:W-:Y:S01]  /*3c70*/  ISETP.NE.AND P2, PT, R72, 0x1, PT ;  /* 0x000000014800780c */ /* 0x000fe20003f45270 */
[----:B----4-:R-:W-:Y:S01]  /*3c80*/  IMAD.HI.U32 R34, R19, R16, RZ ;  /* 0x0000001013227227 */ /* 0x010fe200078e00ff */
[----:B------:R-:W-:Y:S02]  /*3c90*/  SHF.R.U32.HI R35, RZ, R18, R35 ;  /* 0x00000012ff237219 */ /* 0x000fe40000011623 */
[----:B------:R-:W-:Y:S01]  /*3ca0*/  ISETP.NE.AND P4, PT, R2, 0x1, PT ;  /* 0x000000010200780c */ /* 0x000fe20003f85270 */
[----:B------:R-:W-:Y:S01]  /*3cb0*/  IMAD.HI.U32 R36, R13, R16, RZ ;  /* 0x000000100d247227 */ /* 0x000fe200078e00ff */
[----:B------:R-:W-:Y:S02]  /*3cc0*/  SHF.R.U32.HI R34, RZ, R17, R34 ;  /* 0x00000011ff227219 */ /* 0x000fe40000011622 */
[----:B------:R-:W-:Y:S01]  /*3cd0*/  SEL R3, R22, R35, !P0 ;  /* 0x0000002316037207 */ /* 0x000fe20004000000 */
[C---:B------:R-:W-:Y:S01]  /*3ce0*/  IMAD.HI.U32 R35, R8.reuse, R7, RZ ;  /* 0x0000000708237227 */ /* 0x040fe200078e00ff */
[----:B------:R-:W-:Y:S02]  /*3cf0*/  SEL R11, R19, R34, !P4 ;  /* 0x00000022130b7207 */ /* 0x000fe40006000000 */
[----:B------:R-:W-:Y:S01]  /*3d00*/  SHF.R.U32.HI R36, RZ, R17, R36 ;  /* 0x00000011ff247219 */ /* 0x000fe20000011624 */
[----:B------:R-:W-:Y:S01]  /*3d10*/  IMAD.HI.U32 R38, R3, R4, RZ ;  /* 0x0000000403267227 */ /* 0x000fe200078e00ff */
[----:B------:R-:W-:Y:S03]  /*3d20*/  SHF.R.U32.HI R35, RZ, R18, R35 ;  /* 0x00000012ff237219 */ /* 0x000fe60000011623 */
[----:B------:R-:W-:Y:S01]  /*3d30*/  IMAD.HI.U32 R34, R11, R4, RZ ;  /* 0x000000040b227227 */ /* 0x000fe200078e00ff */
[----:B------:R-:W-:Y:S02]  /*3d40*/  @P2 SHF.R.U32.HI R3, RZ, R5, R38 ;  /* 0x00000005ff032219 */ /* 0x000fe40000011626 */
[----:B------:R-:W-:Y:S02]  /*3d50*/  SEL R9, R8, R35, !P0 ;  /* 0x0000002308097207 */ /* 0x000fe40004000000 */
[----:B------:R-:W-:Y:S01]  /*3d60*/  @P2 SHF.R.U32.HI R11, RZ, R5, R34 ;  /* 0x00000005ff0b2219 */ /* 0x000fe20000011622 */
[C---:B------:R-:W-:Y:S01]  /*3d70*/  IMAD R10, R72.reuse, R3, RZ ;  /* 0x00000003480a7224 */ /* 0x040fe200078e02ff */
[----:B------:R-:W-:Y:S01]  /*3d80*/  SEL R3, R13, R36, !P4 ;  /* 0x000000240d037207 */ /* 0x000fe20006000000 */
[C---:B------:R-:W-:Y:S03]  /*3d90*/  IMAD.HI.U32 R14, R9.reuse, R4, RZ ;  /* 0x00000004090e7227 */ /* 0x040fe600078e00ff */
[----:B------:R-:W-:Y:S01]  /*3da0*/  ISETP.GE.AND P0, PT, R9, R10, PT ;  /* 0x0000000a0900720c */ /* 0x000fe20003f06270 */
[C---:B------:R-:W-:Y:S01]  /*3db0*/  IMAD R12, R72.reuse, R11, RZ ;  /* 0x0000000b480c7224 */ /* 0x040fe200078e02ff */
[-C--:B------:R-:W-:Y:S04]  /*3dc0*/  SHF.R.U32.HI R14, RZ, R5.reuse, R14 ;  /* 0x00000005ff0e7219 */ /* 0x080fe8000001160e */
[----:B------:R-:W-:Y:S02]  /*3dd0*/  ISETP.GE.OR P0, PT, R3, R12, P0 ;  /* 0x0000000c0300720c */ /* 0x000fe40000706670 */
[----:B------:R-:W-:Y:S05]  /*3de0*/  SEL R15, R9, R14, !P2 ;  /* 0x0000000e090f7207 */ /* 0x000fea0005000000 */
[----:B------:R-:W-:Y:S04]  /*3df0*/  IMAD.MOV R14, RZ, RZ, -R15 ;  /* 0x000000ffff0e7224 */ /* 0x000fe800078e0a0f */
[----:B------:R-:W-:Y:S02]  /*3e00*/  IMAD R14, R72, R14, R9 ;  /* 0x0000000e480e7224 */ /* 0x000fe400078e0209 */
[C---:B------:R-:W-:Y:S05]  /*3e10*/  @!P0 IMAD.HI.U32 R10, R3.reuse, R4, RZ ;  /* 0x00000004030a8227 */ /* 0x040fea00078e00ff */
[----:B------:R-:W-:Y:S04]  /*3e20*/  @!P0 SHF.R.U32.HI R10, RZ, R5, R10 ;  /* 0x00000005ff0a8219 */ /* 0x000fe8000001160a */
[----:B------:R-:W-:Y:S01]  /*3e30*/  @!P0 SEL R0, R3, R10, !P2 ;  /* 0x0000000a03008207 */ /* 0x000fe20005000000 */
[----:B------:R-:W-:Y:S03]  /*3e40*/  IMAD.MOV R10, RZ, RZ, -R3 ;  /* 0x000000ffff0a7224 */ /* 0x000fe600078e0a03 */
[----:B------:R-:W-:Y:S01]  /*3e50*/  @!P0 IADD3 R15, PT, PT, R15, -R0, RZ ;  /* 0x800000000f0f8210 */ /* 0x000fe20007ffe0ff */
[----:B------:R-:W-:Y:S01]  /*3e60*/  @!P0 IMAD R0, R11, R14, R0 ;  /* 0x0000000e0b008224 */ /* 0x000fe200078e0200 */
[----:B------:R-:W-:Y:S01]  /*3e70*/  IADD3 R11, PT, PT, -R9, RZ, RZ ;  /* 0x000000ff090b7210 */ /* 0x000fe20007ffe1ff */
[----:B------:R-:W-:Y:S02]  /*3e80*/  IMAD R13, R2, R10, R13 ;  /* 0x0000000a020d7224 */ /* 0x000fe400078e020d */
[----:B------:R-:W-:Y:S02]  /*3e90*/  @!P0 IMAD R9, R15, R72, R3 ;  /* 0x000000480f098224 */ /* 0x000fe400078e0203 */
[----:B------:R-:W-:Y:S02]  /*3ea0*/  @!P0 IMAD.MOV.U32 R3, RZ, RZ, R0 ;  /* 0x000000ffff038224 */ /* 0x000fe400078e0000 */
[----:B------:R-:W-:Y:S02]  /*3eb0*/  IMAD R8, R6, R11, R8 ;  /* 0x0000000b06087224 */ /* 0x000fe400078e0208 */
[----:B------:R-:W-:Y:S02]  /*3ec0*/  IMAD R13, R3, R2, R13 ;  /* 0x00000002030d7224 */ /* 0x000fe400078e020d */
[----:B------:R-:W-:Y:S02]  /*3ed0*/  IMAD R8, R9, R6, R8 ;  /* 0x0000000609087224 */ /* 0x000fe400078e0208 */
.L_x_70:
[----:B------:R-:W-:Y:S05]  /*3ee0*/  BRA.U UP1, `(.L_x_71) ;  /* 0x0000000101107547 */ /* 0x000fea000b800000 */
[----:B------:R-:W-:Y:S04]  /*3ef0*/  MOV R0, UR6 ;  /* 0x0000000600007c02 */ /* 0x000fe80008000f00 */
[----:B------:R-:W-:Y:S04]  /*3f00*/  SHF.L.U32 R3, R0, 0x1f, RZ ;  /* 0x0000001f00037819 */ /* 0x000fe800000006ff */
[----:B------:R-:W2:Y:S02]  /*3f10*/  SYNCS.PHASECHK.TRANS64.TRYWAIT P0, [UR7+0xb8], R3 ;  /* 0x0000b803ff0075a7 */ /* 0x000ea40008001107 */
[----:B--2---:R-:W-:Y:S05]  /*3f20*/  @!P0 BRA `(.L_x_72) ;  /* 0x0000007800388947 */ /* 0x004fea0003800000 */
.L_x_71:
[----:B------:R-:W-:Y:S02]  /*3f30*/  R2UR UR35, R21 ;  /* 0x00000000152372ca */ /* 0x000fe400000e0000 */
[----:B------:R-:W-:Y:S02]  /*3f40*/  R2UR UR34, R20 ;  /* 0x00000000142272ca */ /* 0x000fe400000e0000 */
[----:B------:R-:W-:Y:S02]  /*3f50*/  ISETP.NE.U32.AND P2, PT, RZ, UR4, PT ;  /* 0x00000004ff007c0c */ /* 0x000fe4000bf45070 */
[----:B------:R-:W-:Y:S02]  /*3f60*/  SHF.L.U32 R12, R31, 0x1f, RZ ;  /* 0x0000001f1f0c7819 */ /* 0x000fe400000006ff */
[----:B------:R-:W-:Y:S05]  /*3f70*/  ISETP.NE.AND.EX P2, PT, RZ, UR5, PT, P2 ;  /* 0x00000005ff007c0c */ /* 0x000fea000bf45320 */
[----:B------:R-:W-:Y:S02]  /*3f80*/  USHF.L.U32 UR35, UR35, 0x7, URZ ;  /* 0x0000000723237899 */ /* 0x000fe400080006ff */
[----:B------:R-:W-:Y:S01]  /*3f90*/  USHF.L.U32 UR34, UR34, 0x8, URZ ;  /* 0x0000000822227899 */ /* 0x000fe200080006ff */
[----:B------:R-:W-:Y:S11]  /*3fa0*/  BRA.U !UP3, `(.L_x_73) ;  /* 0x000000010b347547 */ /* 0x000ff6000b800000 */
[----:B------:R-:W-:Y:S01]  /*3fb0*/  UPLOP3.LUT UP0, UPT, UPT, UPT, UP2, 0x80, 0x8 ;  /* 0x000000000008789c */ /* 0x000fe20003f0f020 */
[----:B--2---:R-:W-:Y:S02]  /*3fc0*/  HFMA2 R0, -RZ, RZ, 0, 5.9604644775390625e-08 ;  /* 0x00000001ff007431 */ /* 0x004fe400000001ff */
[----:B------:R-:W-:Y:S03]  /*3fd0*/  IMAD.MOV.U32 R171, RZ, RZ, 0x1 ;  /* 0x00000001ffab7424 */ /* 0x000fe600078e00ff */
[----:B------:R-:W-:Y:S05]  /*3fe0*/  PLOP3.LUT P0, PT, PT, PT, UP0, 0x80, 0x8 ;  /* 0x000000000008781c */ /* 0x000fea0003f0f008 */
[----:B------:R-:W2:Y:S01]  /*3ff0*/  @UP0 LDCU.64 UR10, c[0x0][0x888] ;  /* 0x00011100ff0a07ac */ /* 0x000ea20008000a00 */
[----:B------:R-:W-:Y:S07]  /*4000*/  @UP0 UIMAD UR8, UR36, UR4, URZ ;  /* 0x00000004240802a4 */ /* 0x000fee000f8e02ff */
[----:B------:R-:W-:Y:S01]  /*4010*/  @!P0 PRMT R171, R0, 0x7610, R171 ;  /* 0x0000761000ab8816 */ /* 0x000fe200000000ab */
[----:B--2---:R-:W-:Y:S03]  /*4020*/  @UP0 UIMAD.WIDE UR10, UR8, 0x4, UR10 ;  /* 0x00000004080a08a5 */ /* 0x004fe6000f8e020a */
[----:B------:R-:W2:Y:S03]  /*4030*/  @!UP0 LDCU UR8, c[0x0][0x880] ;  /* 0x00011000ff0887ac */ /* 0x000ea60008000800 */
[----:B------:R-:W-:Y:S01]  /*4040*/  IMAD.U32 R10, RZ, RZ, UR10 ;  /* 0x0000000aff0a7e24 */ /* 0x000fe2000f8e00ff */
[----:B------:R-:W-:Y:S05]  /*4050*/  MOV R11, UR11 ;  /* 0x0000000b000b7c02 */ /* 0x000fea0008000f00 */
[----:B-----5:R3:W5:Y:S02]  /*4060*/  @P0 LDG.E R81, desc[UR46][R10.64] ;  /* 0x0000002e0a510981 */ /* 0x020764000c1e1900 */
[----:B--23--:R-:W-:Y:S07]  /*4070*/  @!P0 IMAD.U32 R81, RZ, RZ, UR8 ;  /* 0x00000008ff518e24 */ /* 0x00cfee000f8e00ff */
.L_x_73:
[----:B-----5:R-:W-:Y:S01]  /*4080*/  @!P2 FSETP.EQ.AND P0, PT, R81, RZ, PT ;  /* 0x000000ff5100a20b */ /* 0x020fe20003f02000 */
[----:B------:R-:W-:Y:S01]  /*4090*/  @!UPT UIADD3 URZ, UPT, UPT, URZ, URZ, URZ ;  /* 0x000000fffffff290 */ /* 0x000fe2000fffe0ff */
[----:B------:R-:W-:Y:S11]  /*40a0*/  @!P2 BRA `(.L_x_74) ;  /* 0x000000000014a947 */ /* 0x000ff60003800000 */
[----:B------:R-:W-:Y:S02]  /*40b0*/  LOP3.LUT P2, RZ, R171, 0xff, RZ, 0xc0, !PT ;  /* 0x000000ffabff7812 */ /* 0x000fe4000784c0ff */
[----:B------:R-:W-:Y:S04]  /*40c0*/  PLOP3.LUT P0, PT, PT, PT, UP0, 0x80, 0x8 ;  /* 0x000000000008781c */ /* 0x000fe80003f0f008 */
[----:B------:R-:W-:Y:S07]  /*40d0*/  PLOP3.LUT P0, PT, P0, PT, PT, 0x8, 0x80 ;  /* 0x000000000080781c */ /* 0x000fee000070e170 */
[----:B------:R-:W-:Y:S11]  /*40e0*/  @P2 FSETP.EQ.AND P0, PT, R81, RZ, PT ;  /* 0x000000ff5100220b */ /* 0x000ff60003f02000 */
[----:B------:R-:W-:Y:S02]  /*40f0*/  @!UPT UIADD3 URZ, UPT, UPT, URZ, URZ, URZ ;  /* 0x000000fffffff290 */ /* 0x000fe4000fffe0ff */
.L_x_74:
[----:B------:R-:W3:Y:S01]  /*4100*/  SYNCS.PHASECHK.TRANS64.TRYWAIT P2, [UR7+0x90], R12 ;  /* 0x0000900cff0075a7 */ /* 0x000ee20008041107 */
[----:B------:R-:W-:Y:S04]  /*4110*/  ELECT P4, URZ, PT ;  /* 0x0000000000ff782f */ /* 0x000fe80003880000 */
[----:B------:R-:W-:Y:S11]  /*4120*/  PLOP3.LUT P4, PT, P0, P4, PT, 0xf2, 0x2f ;  /* 0x00000000002f781c */ /* 0x000ff60000789e72 */
[----:B------:R-:W-:Y:S02]  /*4130*/  @!UPT UIADD3 URZ, UPT, UPT, URZ, URZ, URZ ;  /* 0x000000fffffff290 */ /* 0x000fe4000fffe0ff */
[----:B-1----:R-:W-:Y:S05]  /*4140*/  @!P4 IADD3 R9, P0, PT, R32, 0x580, RZ ;  /* 0x000005802009c810 */ /* 0x002fea0007f1e0ff */
[----:B--2---:R-:W-:Y:S01]  /*4150*/  @!P4 IMAD.X R0, RZ, RZ, R33, P0 ;  /* 0x000000ffff00c224 */ /* 0x004fe200000e0621 */
[----:B---3--:R-:W-:Y:S07]  /*4160*/  @!P2 BRA `(.L_x_75) ;  /* 0x0000007400c0a947 */ /* 0x008fee0003800000 */
.L_x_161:
[----:B------:R-:W-:Y:S01]  /*4170*/  @!P4 R2UR UR8, R0 ;  /* 0x000000000008c2ca */ /* 0x000fe200000e0000 */
[----:B------:R-:W-:Y:S01]  /*4180*/  VOTEU.ALL UP1, P4 ;  /* 0x0000000000ff7886 */ /* 0x000fe20002020000 */
[----:B------:R-:W-:Y:S01]  /*4190*/  @!P4 R2UR UR9, R9 ;  /* 0x000000000909c2ca */ /* 0x000fe200000e0000 */
[----:B------:R-:W-:Y:S01]  /*41a0*/  @!P4 IMAD.MOV.U32 R0, RZ, RZ, 0x2000 ;  /* 0x00002000ff00c424 */ /* 0x000fe200078e00ff */
[----:B------:R-:W-:Y:S01]  /*41b0*/  UMOV UR10, 0x0 ;  /* 0x00000000000a7882 */ /* 0x000fe20000000000 */
[----:B------:R-:W-:Y:S01]  /*41c0*/  UMOV UR11, 0x10000000 ;  /* 0x10000000000b7882 */ /* 0x000fe20000000000 */
[----:B------:R-:W-:Y:S01]  /*41d0*/  @!UP1 UIADD3 UR32, UPT, UPT, UR7, 0x200, URZ ;  /* 0x0000020007209890 */ /* 0x000fe2000fffe0ff */
[----:B------:R-:W-:Y:S01]  /*41e0*/  @!P4 IADD3 R9, P0, PT, R32, 0x580, RZ ;  /* 0x000005802009c810 */ /* 0x000fe20007f1e0ff */
[----:B------:R-:W-:Y:S05]  /*41f0*/  VOTEU.ALL UP1, P4 ;  /* 0x0000000000ff7886 */ /* 0x000fea0002020000 */
[----:B------:R-:W-:Y:S01]  /*4200*/  IMAD.U32 R11, RZ, RZ, UR8 ;  /* 0x00000008ff0b7e24 */ /* 0x000fe2000f8e00ff */
[----:B------:R-:W-:Y:S01]  /*4210*/  UPRMT UR8, UR37, 0x654, UR33 ;  /* 0x0000065425087896 */ /* 0x000fe20008000021 */
[----:B------:R-:W-:Y:S03]  /*4220*/  IMAD.U32 R10, RZ, RZ, UR9 ;  /* 0x00000009ff0a7e24 */ /* 0x000fe6000f8e00ff */
[----:B------:R-:W-:Y:S02]  /*4230*/  @!P4 R2UR UR15, R11 ;  /* 0x000000000b0fc2ca */ /* 0x000fe400000e0000 */
[----:B------:R-:W-:Y:S11]  /*4240*/  @!P4 R2UR UR14, R10 ;  /* 0x000000000a0ec2ca */ /* 0x000ff600000e0000 */
[----:B------:R-:W-:Y:S02]  /*4250*/  @!UPT UIADD3 URZ, UPT, UPT, URZ, URZ, URZ ;  /* 0x000000fffffff290 */ /* 0x000fe4000fffe0ff */
[----:B------:R2:W-:Y:S01]  /*4260*/  @!UP1 UTMALDG.3D [UR32], [UR14], desc[UR10] ;  /* 0x00000a200e0095b4 */ /* 0x0005e20008011000 */
[----:B------:R3:W-:Y:S01]  /*4270*/  @!P4 SYNCS.ARRIVE.TRANS64.RED.A0TR RZ, [UR7+0x70], R0 ;  /* 0x00007000ffffc9a7 */ /* 0x0007e20008300407 */
[----:B------:R-:W-:Y:S01]  /*4280*/  SYNCS.ARRIVE.TRANS64.RED.A1T0 RZ, [UR8], RZ ;  /* 0x000000ffffff79a7 */ /* 0x000fe20008100408 */
[----:B---3--:R-:W-:Y:S01]  /*4290*/  @!P4 IMAD.X R0, RZ, RZ, R33, P0 ;  /* 0x000000ffff00c224 */ /* 0x008fe200000e0621 */
[----:B------:R-:W3:Y:S02]  /*42a0*/  SYNCS.PHASECHK.TRANS64.TRYWAIT P2, [UR7+0x98], R12 ;  /* 0x0000980cff0075a7 */ /* 0x000ee40008041107 */
[----:B--23--:R-:W-:Y:S05]  /*42b0*/  @!P2 BRA `(.L_x_76) ;  /* 0x000000740084a947 */ /* 0x00cfea0003800000 */
.L_x_163:
        /* <DEDUP_REMOVED lines=8> */
[----:B------:R-:W-:Y:S01]  /*4340*/  @!UP1 UIADD3 UR24, UPT, UPT, UR7, 0x2200, URZ ;  /* 0x0000220007189890 */ /* 0x000fe2000fffe0ff */
[----:B------:R-:W-:Y:S01]  /*4350*/  VOTEU.ALL UP1, P4 ;  /* 0x0000000000ff7886 */ /* 0x000fe20002020000 */
[----:B------:R-:W-:Y:S01]  /*4360*/  UMOV UR27, UR35 ;  /* 0x00000023001b7c82 */ /* 0x000fe20008000000 */
[----:B------:R-:W-:Y:S02]  /*4370*/  UMOV UR28, UR36 ;  /* 0x00000024001c7c82 */ /* 0x000fe40008000000 */
[----:B------:R-:W-:Y:S01]  /*4380*/  IMAD.U32 R11, RZ, RZ, UR8 ;  /* 0x00000008ff0b7e24 */ /* 0x000fe2000f8e00ff */
[----:B------:R-:W-:Y:S01]  /*4390*/  UPRMT UR8, UR37, 0x654, UR25 ;  /* 0x0000065425087896 */ /* 0x000fe20008000019 */
[----:B------:R-:W-:Y:S02]  /*43a0*/  IMAD.U32 R10, RZ, RZ, UR9 ;  /* 0x00000009ff0a7e24 */ /* 0x000fe4000f8e00ff */
[----:B------:R-:W-:Y:S01]  /*43b0*/  @!P4 IMAD.X R20, RZ, RZ, R33, P0 ;  /* 0x000000ffff14c224 */ /* 0x000fe200000e0621 */
[----:B------:R-:W-:Y:S02]  /*43c0*/  @!P4 R2UR UR15, R11 ;  /* 0x000000000b0fc2ca */ /* 0x000fe400000e0000 */
[----:B------:R-:W-:Y:S11]  /*43d0*/  @!P4 R2UR UR14, R10 ;  /* 0x000000000a0ec2ca */ /* 0x000ff600000e0000 */
[----:B------:R-:W-:Y:S02]  /*43e0*/  @!UPT UIADD3 URZ, UPT, UPT, URZ, URZ, URZ ;  /* 0x000000fffffff290 */ /* 0x000fe4000fffe0ff */
[----:B------:R2:W-:Y:S01]  /*43f0*/  @!UP1 UTMALDG.3D [UR24], [UR14], desc[UR10] ;  /* 0x00000a180e0095b4 */ /* 0x0005e20008011000 */
[----:B------:R2:W-:Y:S01]  /*4400*/  @!P4 SYNCS.ARRIVE.TRANS64.RED.A0TR RZ, [UR7+0x78], R0 ;  /* 0x00007800ffffc9a7 */ /* 0x0005e20008300407 */
[----:B------:R-:W-:Y:S01]  /*4410*/  SYNCS.ARRIVE.TRANS64.RED.A1T0 RZ, [UR8], RZ ;  /* 0x000000ffffff79a7 */ /* 0x000fe20008100408 */
[----:B------:R-:W3:Y:S02]  /*4420*/  SYNCS.PHASECHK.TRANS64.TRYWAIT P2, [UR7+0xa0], R12 ;  /* 0x0000a00cff0075a7 */ /* 0x000ee40008041107 */
[----:B--23--:R-:W-:Y:S05]  /*4430*/  @!P2 BRA `(.L_x_77) ;  /* 0x00000074003ca947 */ /* 0x00cfea0003800000 */
.L_x_165:
[----:B------:R-:W2:Y:S01]  /*4440*/  LDC.64 R14, c[0x0][0xb10] ;  /* 0x0002c400ff0e7b82 */ /* 0x000ea20000000a00 */
[----:B------:R-:W-:Y:S01]  /*4450*/  @!P4 R2UR UR8, R20 ;  /* 0x000000001408c2ca */ /* 0x000fe200000e0000 */
[----:B------:R-:W-:Y:S01]  /*4460*/  VOTEU.ALL UP1, P4 ;  /* 0x0000000000ff7886 */ /* 0x000fe20002020000 */
[----:B------:R-:W-:Y:S01]  /*4470*/  @!P4 R2UR UR9, R21 ;  /* 0x000000001509c2ca */ /* 0x000fe200000e0000 */
[----:B------:R-:W-:Y:S01]  /*4480*/  UMOV UR10, 0x0 ;  /* 0x00000000000a7882 */ /* 0x000fe20000000000 */
[----:B------:R-:W-:Y:S03]  /*4490*/  UMOV UR11, 0x10000000 ;  /* 0x10000000000b7882 */ /* 0x000fe60000000000 */
[----:B------:R-:W3:Y:S01]  /*44a0*/  LDC.64 R10, c[0x0][0xb18] ;  /* 0x0002c600ff0a7b82 */ /* 0x000ee20000000a00 */
[----:B------:R-:W-:Y:S01]  /*44b0*/  @!UP1 UIADD3 UR18, UPT, UPT, UR34, 0x80, URZ ;  /* 0x0000008022129890 */ /* 0x000fe2000fffe0ff */
[----:B------:R-:W-:Y:S01]  /*44c0*/  @P3 SHF.R.U32.HI R28, RZ, 0x10, R25 ;  /* 0x00000010ff1c3819 */ /* 0x000fe20000011619 */
[----:B------:R-:W-:Y:S01]  /*44d0*/  @!UP1 UIADD3 UR16, UPT, UPT, UR7, 0x4200, URZ ;  /* 0x0000420007109890 */ /* 0x000fe2000fffe0ff */
[----:B------:R-:W-:Y:S01]  /*44e0*/  VIADD R30, R30, 0x1 ;  /* 0x000000011e1e7836 */ /* 0x000fe20000000000 */
[----:B------:R-:W-:Y:S03]  /*44f0*/  VOTEU.ALL UP1, P4 ;  /* 0x0000000000ff7886 */ /* 0x000fe60002020000 */
[----:B------:R-:W5:Y:S01]  /*4500*/  @!P1 LDC R0, c[0x0][0xb20] ;  /* 0x0002c800ff009b82 */ /* 0x000f620000000800 */
[----:B------:R-:W-:Y:S01]  /*4510*/  UMOV UR19, UR35 ;  /* 0x0000002300137c82 */ /* 0x000fe20008000000 */
[----:B------:R-:W-:Y:S01]  /*4520*/  IMAD.U32 R21, RZ, RZ, UR8 ;  /* 0x00000008ff157e24 */ /* 0x000fe2000f8e00ff */
[----:B------:R-:W-:Y:S05]  /*4530*/  UMOV UR20, UR36 ;  /* 0x0000002400147c82 */ /* 0x000fea0008000000 */
[----:B-1----:R-:W1:Y:S01]  /*4540*/  @!P1 LDC R3, c[0x0][0xb0c] ;  /* 0x0002c300ff039b82 */ /* 0x002e620000000800 */
[----:B------:R-:W-:Y:S01]  /*4550*/  IMAD.U32 R20, RZ, RZ, UR9 ;  /* 0x00000009ff147e24 */ /* 0x000fe2000f8e00ff */
[----:B------:R-:W-:Y:S01]  /*4560*/  UPRMT UR8, UR37, 0x654, UR17 ;  /* 0x0000065425087896 */ /* 0x000fe20008000011 */
[----:B------:R-:W-:Y:S03]  /*4570*/  @!P4 R2UR UR15, R21 ;  /* 0x00000000150fc2ca */ /* 0x000fe600000e0000 */
[----:B------:R-:W-:Y:S01]  /*4580*/  @!P4 R2UR UR14, R20 ;  /* 0x00000000140ec2ca */ /* 0x000fe200000e0000 */
[----:B------:R-:W-:Y:S11]  /*4590*/  @!P4 IMAD.MOV.U32 R20, RZ, RZ, 0x2000 ;  /* 0x00002000ff14c424 */ /* 0x000ff600078e00ff */
[----:B------:R-:W-:Y:S01]  /*45a0*/  @!UPT UIADD3 URZ, UPT, UPT, URZ, URZ, URZ ;  /* 0x000000fffffff290 */ /* 0x000fe2000fffe0ff */
[----:B------:R1:W-:Y:S01]  /*45b0*/  @!UP1 UTMALDG.3D [UR16], [UR14], desc[UR10] ;  /* 0x00000a100e0095b4 */ /* 0x0003e20008011000 */
[----:B------:R1:W-:Y:S02]  /*45c0*/  @!P4 SYNCS.ARRIVE.TRANS64.RED.A0TR RZ, [UR7+0x80], R20 ;  /* 0x00008014ffffc9a7 */ /* 0x0003e40008300407 */
[----:B-1----:R-:W-:Y:S01]  /*45d0*/  @!P1 ISETP.NE.AND P2, PT, R3, 0x1, PT ;  /* 0x000000010300980c */ /* 0x002fe20003f45270 */
[C---:B--2---:R-:W-:Y:S01]  /*45e0*/  @!P1 IMAD.HI.U32 R14, R13.reuse, R14, RZ ;  /* 0x0000000e0d0e9227 */ /* 0x044fe200078e00ff */
[----:B---3--:R-:W-:Y:S03]  /*45f0*/  @!P1 ISETP.NE.AND P0, PT, R10, 0x1, PT ;  /* 0x000000010a00980c */ /* 0x008fe60003f05270 */
[C---:B------:R-:W-:Y:S01]  /*4600*/  @!P1 IMAD.HI.U32 R11, R8.reuse, R11, RZ ;  /* 0x0000000b080b9227 */ /* 0x040fe200078e00ff */
[----:B------:R-:W-:Y:S04]  /*4610*/  @!P1 SHF.R.U32.HI R14, RZ, R15, R14 ;  /* 0x0000000fff0e9219 */ /* 0x000fe8000001160e */
[----:B-----5:R-:W-:Y:S01]  /*4620*/  @!P1 SHF.R.U32.HI R9, RZ, R0, R11 ;  /* 0x00000000ff099219 */ /* 0x020fe2000001160b */
[----:B------:R-:W-:Y:S01]  /*4630*/  SYNCS.ARRIVE.TRANS64.RED.A1T0 RZ, [UR8], RZ ;  /* 0x000000ffffff79a7 */ /* 0x000fe20008100408 */
[----:B------:R-:W-:Y:S02]  /*4640*/  @!P1 SEL R14, R13, R14, !P2 ;  /* 0x0000000e0d0e9207 */ /* 0x000fe40005000000 */
[----:B------:R-:W-:Y:S01]  /*4650*/  @!P1 SEL R9, R8, R9, !P0 ;  /* 0x0000000908099207 */ /* 0x000fe20004000000 */
[----:B------:R-:W1:Y:S04]  /*4660*/  SYNCS.PHASECHK.TRANS64.TRYWAIT P5, [UR7+0xa8], R12 ;  /* 0x0000a80cff0075a7 */ /* 0x000e6800080a1107 */
[----:B------:R-:W-:Y:S02]  /*4670*/  @!P1 IMAD.IADD R0, R9, 0x1, -R14 ;  /* 0x0000000109009824 */ /* 0x000fe400078e0a0e */
[----:B------:R-:W-:Y:S02]  /*4680*/  @!P1 IMAD.IADD R9, R14, 0x1, -R9 ;  /* 0x000000010e099824 */ /* 0x000fe400078e0a09 */
[----:B------:R-:W-:Y:S02]  /*4690*/  @!P1 IMAD R13, R0, R3, R13 ;  /* 0x00000003000d9224 */ /* 0x000fe400078e020d */
[----:B------:R-:W-:Y:S01]  /*46a0*/  @!P1 IMAD R8, R9, R10, R8 ;  /* 0x0000000a09089224 */ /* 0x000fe200078e0208 */
[----:B-1----:R-:W-:Y:S06]  /*46b0*/  @!P5 BRA `(.L_x_78) ;  /* 0x0000007000b4d947 */ /* 0x002fec0003800000 */
.L_x_167:
[----:B-1----:R-:W-:Y:S01]  /*46c0*/  @!P4 IADD3 R3, P0, PT, R32, 0x580, RZ ;  /* 0x000005802003c810 */ /* 0x002fe20007f1e0ff */
[----:B------:R-:W-:Y:S01]  /*46d0*/  VOTEU.ALL UP1, P4 ;  /* 0x0000000000ff7886 */ /* 0x000fe20002020000 */
[----:B------:R-:W-:Y:S01]  /*46e0*/  UMOV UR18, 0x0 ;  /* 0x0000000000127882 */ /* 0x000fe20000000000 */
[----:B------:R-:W-:Y:S01]  /*46f0*/  UMOV UR19, 0x10000000 ;  /* 0x1000000000137882 */ /* 0x000fe20000000000 */
[----:B------:R-:W-:Y:S01]  /*4700*/  @!P4 R2UR UR9, R3 ;  /* 0x000000000309c2ca */ /* 0x000fe200000e0000 */
[----:B------:R-:W-:Y:S01]  /*4710*/  @!P4 IMAD.X R0, RZ, RZ, R33, P0 ;  /* 0x000000ffff00c224 */ /* 0x000fe200000e0621 */
[----:B------:R-:W-:Y:S01]  /*4720*/  @!UP1 UIADD3 UR10, UPT, UPT, UR34, 0xc0, URZ ;  /* 0x000000c0220a9890 */ /* 0x000fe2000fffe0ff */
[----:B------:R-:W-:Y:S01]  /*4730*/  ISETP.NE.AND P0, PT, R30, 0x2, PT ;  /* 0x000000021e00780c */ /* 0x000fe20003f05270 */
[----:B------:R-:W-:Y:S01]  /*4740*/  UMOV UR11, UR35 ;  /* 0x00000023000b7c82 */ /* 0x000fe20008000000 */
[----:B------:R-:W-:Y:S01]  /*4750*/  UMOV UR12, UR36 ;  /* 0x00000024000c7c82 */ /* 0x000fe20008000000 */
[----:B------:R-:W-:Y:S01]  /*4760*/  @!P4 R2UR UR8, R0 ;  /* 0x000000000008c2ca */ /* 0x000fe200000e0000 */
[----:B------:R-:W-:Y:S01]  /*4770*/  IMAD.IADD R20, R8, 0x1, R147 ;  /* 0x0000000108147824 */ /* 0x000fe200078e0293 */
[----:B------:R-:W-:Y:S01]  /*4780*/  @P3 R2UR UR36, R28 ;  /* 0x000000001c2432ca */ /* 0x000fe200000e0000 */
[----:B------:R-:W-:Y:S01]  /*4790*/  IMAD.IADD R21, R13, 0x1, R170 ;  /* 0x000000010d157824 */ /* 0x000fe200078e02aa */
[----:B------:R-:W-:Y:S02]  /*47a0*/  SEL R0, RZ, 0x1, P0 ;  /* 0x00000001ff007807 */ /* 0x000fe40000000000 */
[----:B------:R-:W-:Y:S01]  /*47b0*/  LOP3.LUT R31, R31, 0x1, RZ, 0x3c, !PT ;  /* 0x000000011f1f7812 */ /* 0x000fe200078e3cff */
[----:B------:R-:W-:Y:S01]  /*47c0*/  IMAD.U32 R10, RZ, RZ, UR9 ;  /* 0x00000009ff0a7e24 */ /* 0x000fe2000f8e00ff */
[----:B------:R-:W-:Y:S01]  /*47d0*/  @!UP1 UIADD3 UR9, UPT, UPT, UR7, 0x88, URZ ;  /* 0x0000008807099890 */ /* 0x000fe2000fffe0ff */
[----:B------:R-:W-:Y:S02]  /*47e0*/  LOP3.LUT R29, R29, R0, RZ, 0x3c, !PT ;  /* 0x000000001d1d7212 */ /* 0x000fe400078e3cff */
[----:B------:R-:W-:Y:S02]  /*47f0*/  SEL R30, R30, RZ, P0 ;  /* 0x000000ff1e1e7207 */ /* 0x000fe40000000000 */
[----:B------:R-:W-:Y:S01]  /*4800*/  IMAD.U32 R11, RZ, RZ, UR8 ;  /* 0x00000008ff0b7e24 */ /* 0x000fe2000f8e00ff */
[----:B------:R-:W-:Y:S01]  /*4810*/  @!P4 R2UR UR14, R10 ;  /* 0x000000000a0ec2ca */ /* 0x000fe200000e0000 */
[----:B------:R-:W-:Y:S01]  /*4820*/  @!UP1 UIADD3 UR8, UPT, UPT, UR7, 0x6200, URZ ;  /* 0x0000620007089890 */ /* 0x000fe2000fffe0ff */
[----:B------:R-:W-:Y:S02]  /*4830*/  VOTEU.ALL UP1, P4 ;  /* 0x0000000000ff7886 */ /* 0x000fe40002020000 */
[----:B------:R-:W-:Y:S11]  /*4840*/  @!P4 R2UR UR15, R11 ;  /* 0x000000000b0fc2ca */ /* 0x000ff600000e0000 */
[----:B------:R-:W-:Y:S02]  /*4850*/  @!UPT UIADD3 URZ, UPT, UPT, URZ, URZ, URZ ;  /* 0x000000fffffff290 */ /* 0x000fe4000fffe0ff */
[----:B------:R2:W-:Y:S01]  /*4860*/  @!UP1 UTMALDG.3D [UR8], [UR14], desc[UR18] ;  /* 0x000012080e0095b4 */ /* 0x0005e20008011000 */
[----:B------:R2:W-:Y:S01]  /*4870*/  @!P4 SYNCS.ARRIVE.TRANS64.RED.A0TR RZ, [UR7+0x88], R23 ;  /* 0x00008817ffffc9a7 */ /* 0x0005e20008300407 */
[----:B------:R-:W-:Y:S01]  /*4880*/  UPLOP3.LUT UP1, UPT, UPT, UPT, UPT, 0x80, 0x8 ;  /* 0x000000000008789c */ /* 0x000fe20003f2f070 */
[----:B------:R-:W-:Y:S01]  /*4890*/  SYNCS.ARRIVE.TRANS64.RED.A1T0 RZ, [UR13], RZ ;  /* 0x000000ffffff79a7 */ /* 0x000fe2000810040d */
[----:B------:R-:W-:Y:S09]  /*48a0*/  @P3 BRA `(.L_x_79) ;  /* 0xfffffff000943947 */ /* 0x000ff2000383ffff */
[----:B------:R-:W-:-:S04]  /*48b0*/  SHF.L.U32 R3, R31, 0x1f, RZ ;  /* 0x0000001f1f037819 */ /* 0x000fc800000006ff */
[----:B------:R-:W1:Y:S02]  /*48c0*/  SYNCS.PHASECHK.TRANS64.TRYWAIT P0, [UR7+0x90], R3 ;  /* 0x00009003ff0075a7 */ /* 0x000e640008001107 */
[----:B-1----:R-:W-:Y:S05]  /*48d0*/  @!P0 BRA `(.L_x_80) ;  /* 0x0000007000448947 */ /* 0x002fea0003800000 */
.L_x_169:
[----:B------:R-:W3:Y:S02]  /*48e0*/  SYNCS.PHASECHK.TRANS64.TRYWAIT P0, [UR7+0x98], R3 ;  /* 0x00009803ff0075a7 */ /* 0x000ee40008001107 */
[----:B---3--:R-:W-:Y:S05]  /*48f0*/  @!P0 BRA `(.L_x_81) ;  /* 0x0000007000548947 */ /* 0x008fea0003800000 */
.L_x_171:
[----:B------:R-:W3:Y:S02]  /*4900*/  SYNCS.PHASECHK.TRANS64.TRYWAIT P0, [UR7+0xa0], R3 ;  /* 0x0000a003ff0075a7 */ /* 0x000ee40008001107 */
[----:B---3--:R-:W-:Y:S05]  /*4910*/  @!P0 BRA `(.L_x_82) ;  /* 0x0000007000648947 */ /* 0x008fea0003800000 */
.L_x_173:
[----:B-1----:R-:W-:-:S07]  /*4920*/  MOV R0, UR7 ;  /* 0x0000000700007c02 */ /* 0x002fce0008000f00 */
.L_x_83:
[----:B-1----:R-:W-:-:S04]  /*4930*/  SHF.L.U32 R3, R31, 0x1f, RZ ;  /* 0x0000001f1f037819 */ /* 0x002fc800000006ff */
[----:B------:R1:W3:Y:S03]  /*4940*/  SYNCS.PHASECHK.TRANS64.TRYWAIT P0, [R0+URZ+0xa8], R3 ;  /* 0x0000a803000075a7 */ /* 0x0002e600080011ff */
[----:B---3--:R-:W-:Y:S05]  /*4950*/  @!P0 NANOSLEEP.SYNCS 0x989680 ;  /* 0x009896800000895d */ /* 0x008fea0003900000 */
[----:B------:R-:W3:Y:S02]  /*4960*/  @!P0 SYNCS.PHASECHK.TRANS64 P0, [R0+URZ+0xa8], R3 ;  /* 0x0000a803000085a7 */ /* 0x000ee400080010ff */
[----:B--23--:R-:W-:Y:S05]  /*4970*/  @P0 EXIT ;  /* 0x000000000000094d */ /* 0x00cfea0003800000 */
[----:B------:R-:W-:Y:S05]  /*4980*/  BRA `(.L_x_83) ;  /* 0xfffffffc00e87947 */ /* 0x000fea000383ffff */
.L_x_68:
[----:B------:R-:W-:-:S06]  /*4990*/  UISETP.GE.AND UP1, UPT, UR8, 0x4, UPT ;  /* 0x000000040800788c */ /* 0x000fcc000bf26270 */
[----:B------:R-:W-:-:S13]  /*49a0*/  PLOP3.LUT P0, PT, PT, PT, UP1, 0x80, 0x8 ;  /* 0x000000000008781c */ /* 0x000fda0003f0f018 */
[----:B------:R-:W-:Y:S05]  /*49b0*/  @!P0 EXIT ;  /* 0x000000000000894d */ /* 0x000fea0003800000 */
[----:B------:R-:W-:Y:S01]  /*49c0*/  BAR.SYNC.DEFER_BLOCKING 0x6, 0xa0 ;  /* 0x0182800000007b1d */ /* 0x000fe20000010000 */
[C---:B------:R-:W-:Y:S01]  /*49d0*/  IMAD.SHL.U32 R3, R185.reuse, 0x40, RZ ;  /* 0x00000040b9037824 */ /* 0x040fe200078e00ff */
[C---:B------:R-:W-:Y:S01]  /*49e0*/  LOP3.LUT R189, R185.reuse, 0x60, RZ, 0xc0, !PT ;  /* 0x00000060b9bd7812 */ /* 0x040fe200078ec0ff */
[C---:B------:R-:W-:Y:S01]  /*49f0*/  IMAD.SHL.U32 R172, R185.reuse, 0x8, RZ ;  /* 0x00000008b9ac7824 */ /* 0x040fe200078e00ff */
[C---:B------:R-:W-:Y:S01]  /*4a00*/  LOP3.LUT R187, R185.reuse, 0x2, RZ, 0xc0, !PT ;  /* 0x00000002b9bb7812 */ /* 0x040fe200078ec0ff */
[----:B------:R-:W-:Y:S01]  /*4a10*/  IMAD.U32 R79, R185, 0x10000, RZ ;  /* 0x00010000b94f7824 */ /* 0x000fe200078e00ff */
[----:B------:R-:W-:Y:S02]  /*4a20*/  UMOV UR49, 0x400 ;  /* 0x0000040000317882 */ /* 0x000fe40000000000 */
[----:B------:R-:W1:Y:S01]  /*4a30*/  LDC R177, c[0x0][0x370] ;  /* 0x0000dc00ffb17b82 */ /* 0x000e620000000800 */
[----:B------:R-:W-:Y:S01]  /*4a40*/  ULEA UR49, UR37, UR49, 0x18 ;  /* 0x0000003125317291 */ /* 0x000fe2000f8ec0ff */
[----:B------:R-:W-:Y:S01]  /*4a50*/  LOP3.LUT R5, R3, 0x180, RZ, 0xc0, !PT ;  /* 0x0000018003057812 */ /* 0x000fe200078ec0ff */
[----:B------:R-:W-:Y:S01]  /*4a60*/  HFMA2 R191, -RZ, RZ, 0, 0 ;  /* 0x00000000ffbf7431 */ /* 0x000fe200000001ff */
[----:B------:R-:W-:Y:S01]  /*4a70*/  LOP3.LUT R79, R79, 0x600000, RZ, 0xc0, !PT ;  /* 0x006000004f4f7812 */ /* 0x000fe200078ec0ff */
[----:B------:R-:W-:Y:S01]  /*4a80*/  UIADD3 UR4, UPT, UPT, UR49, 0x8200, URZ ;  /* 0x0000820031047890 */ /* 0x000fe2000fffe0ff */
[----:B------:R-:W-:Y:S01]  /*4a90*/  LOP3.LUT R172, R5, 0x30, R172, 0xf8, !PT ;  /* 0x0000003005ac7812 */ /* 0x000fe200078ef8ac */
[----:B------:R-:W-:Y:S01]  /*4aa0*/  IMAD.MOV.U32 R76, RZ, RZ, RZ ;  /* 0x000000ffff4c7224 */ /* 0x000fe200078e00ff */
[----:B------:R-:W2:Y:S01]  /*4ab0*/  LDC R74, c[0x0][0xb0c] ;  /* 0x0002c300ff4a7b82 */ /* 0x000ea20000000800 */
[----:B------:R-:W-:-:S02]  /*4ac0*/  LOP3.LUT R185, R185, 0x4, RZ, 0xc0, !PT ;  /* 0x00000004b9b97812 */ /* 0x000fc400078ec0ff */
[----:B------:R-:W-:Y:S02]  /*4ad0*/  CS2R R182, SRZ ;  /* 0x0000000000b67805 */ /* 0x000fe4000001ff00 */
[----:B------:R-:W-:Y:S02]  /*4ae0*/  LOP3.LUT R172, R172, 0x1e40, R3, 0xf8, !PT ;  /* 0x00001e40acac7812 */ /* 0x000fe400078ef803 */
[----:B------:R-:W-:Y:S02]  /*4af0*/  CS2R R180, SRZ ;  /* 0x0000000000b47805 */ /* 0x000fe4000001ff00 */
[----:B------:R-:W-:Y:S01]  /*4b00*/  IADD3 R184, PT, PT, -R185, 0x2, RZ ;  /* 0x00000002b9b87810 */ /* 0x000fe20007ffe1ff */
[----:B------:R-:W-:Y:S01]  /*4b10*/  IMAD.MOV R176, RZ, RZ, -R187 ;  /* 0x000000ffffb07224 */ /* 0x000fe200078e0abb */
[----:B------:R-:W-:Y:S01]  /*4b20*/  MOV R188, UR4 ;  /* 0x0000000400bc7c02 */ /* 0x000fe20008000f00 */
[----:B------:R-:W4:Y:S01]  /*4b30*/  LDC R174, c[0x0][0xb20] ;  /* 0x0002c800ffae7b82 */ /* 0x000f220000000800 */
[----:B------:R-:W3:Y:S01]  /*4b40*/  LDS R0, [UR49+0x150] ;  /* 0x00015031ff007984 */ /* 0x000ee20008000800 */
[----:B------:R-:W-:Y:S01]  /*4b50*/  VIADD R186, R172, UR49 ;  /* 0x00000031acba7c36 */ /* 0x000fe20008000000 */
[----:B------:R-:W1:Y:S01]  /*4b60*/  LDCU.64 UR52, c[0x0][0x348] ;  /* 0x00006900ff3477ac */ /* 0x000e620008000a00 */
[----:B------:R-:W-:-:S02]  /*4b70*/  IMAD.MOV R175, RZ, RZ, -R185 ;  /* 0x000000ffffaf7224 */ /* 0x000fc400078e0ab9 */
[----:B------:R-:W-:Y:S01]  /*4b80*/  VIADD R186, R186, 0x200 ;  /* 0x00000200baba7836 */ /* 0x000fe20000000000 */
[----:B------:R-:W1:Y:S01]  /*4b90*/  LDCU.64 UR38, c[0x0][0x888] ;  /* 0x00011100ff2677ac */ /* 0x000e620008000a00 */
[----:B------:R-:W1:Y:S01]  /*4ba0*/  LDC R73, c[0x0][0xb30] ;  /* 0x0002cc00ff497b82 */ /* 0x000e620000000800 */
[----:B------:R-:W1:Y:S01]  /*4bb0*/  LDCU.64 UR44, c[0x0][0x890] ;  /* 0x00011200ff2c77ac */ /* 0x000e620008000a00 */
[----:B------:R-:W-:-:S06]  /*4bc0*/  UIADD3 UR48, UPT, UPT, UR49, 0x200, URZ ;  /* 0x0000020031307890 */ /* 0x000fcc000fffe0ff */
[----:B------:R-:W1:Y:S08]  /*4bd0*/  LDC.64 R168, c[0x0][0xb10] ;  /* 0x0002c400ffa87b82 */ /* 0x000e700000000a00 */
[----:B------:R-:W1:Y:S08]  /*4be0*/  LDC.64 R70, c[0x0][0xb18] ;  /* 0x0002c600ff467b82 */ /* 0x000e700000000a00 */
[----:B------:R-:W1:Y:S08]  /*4bf0*/  LDC.64 R68, c[0x0][0xb28] ;  /* 0x0002ca00ff447b82 */ /* 0x000e700000000a00 */
[----:B------:R-:W1:Y:S01]  /*4c00*/  LDC.64 R166, c[0x0][0x8b0] ;  /* 0x00022c00ffa67b82 */ /* 0x000e620000000a00 */
[----:B---3--:R-:W-:-:S07]  /*4c10*/  IMAD.IADD R79, R0, 0x1, R79 ;  /* 0x00000001004f7824 */ /* 0x008fce00078e024f */
[----:B------:R-:W3:Y:S08]  /*4c20*/  LDC.64 R164, c[0x0][0x8a8] ;  /* 0x00022a00ffa47b82 */ /* 0x000ef00000000a00 */
[----:B--2-4-:R-:W1:Y:S02]  /*4c30*/  LDC R178, c[0x0][0x374] ;  /* 0x0000dd00ffb27b82 */ /* 0x014e640000000800 */
.L_x_128:
[C---:B------:R-:W-:Y:S02]  /*4c40*/  LEA R0, R191.reuse, UR49, 0x3 ;  /* 0x00000031bf007c11 */ /* 0x040fe4000f8e18ff */
[----:B------:R-:W-:Y:S02]  /*4c50*/  SHF.L.U32 R3, R182, 0x1f, RZ ;  /* 0x0000001fb6037819 */ /* 0x000fe400000006ff */
[----:B------:R-:W-:Y:S02]  /*4c60*/  LEA R16, R191, UR49, 0x4 ;  /* 0x00000031bf107c11 */ /* 0x000fe4000f8e20ff */
[----:B------:R-:W2:Y:S02]  /*4c70*/  SYNCS.PHASECHK.TRANS64.TRYWAIT P0, [R0+URZ+0xc0], R3 ;  /* 0x0000c003000075a7 */ /* 0x000ea400080011ff */
[----:B-12---:R-:W-:Y:S05]  /*4c80*/  @!P0 BRA `(.L_x_84) ;  /* 0x0000006c00a08947 */ /* 0x006fea0003800000 */
.L_x_174:
[----:B------:R-:W4:Y:S01]  /*4c90*/  LDC.64 R12, c[0x0][0xb10] ;  /* 0x0002c400ff0c7b82 */ /* 0x000f220000000a00 */
[----:B------:R-:W3:Y:S01]  /*4ca0*/  LDS.128 R16, [R16+0x130] ;  /* 0x0001300010107984 */ /* 0x000ee20000000c00 */
[----:B-1----:R-:W-:Y:S01]  /*4cb0*/  ISETP.NE.AND P1, PT, R73, 0x1, PT ;  /* 0x000000014900780c */ /* 0x002fe20003f25270 */
[----:B--2---:R-:W-:Y:S01]  /*4cc0*/  VIADD R0, R0, 0xd0 ;  /* 0x000000d000007836 */ /* 0x004fe20000000000 */
[----:B------:R-:W-:Y:S04]  /*4cd0*/  ISETP.GE.AND P0, PT, R72, 0x1, PT ;  /* 0x000000014800780c */ /* 0x000fe80003f06270 */
[----:B------:R-:W1:Y:S01]  /*4ce0*/  LDC.64 R10, c[0x0][0xb18] ;  /* 0x0002c600ff0a7b82 */ /* 0x000e620000000a00 */
[----:B------:R-:W-:Y:S01]  /*4cf0*/  PRMT R0, RZ, 0x654, R0 ;  /* 0x00000654ff007816 */ /* 0x000fe20000000000 */
[----:B------:R-:W-:Y:S01]  /*4d00*/  @!PT LDS RZ, [RZ] ;  /* 0x00000000fffff984 */ /* 0x000fe20000000800 */
[----:B------:R-:W-:Y:S01]  /*4d10*/  @!PT LDS RZ, [RZ] ;  /* 0x00000000fffff984 */ /* 0x000fe20000000800 */
[----:B------:R-:W-:Y:S01]  /*4d20*/  @!PT LDS RZ, [RZ] ;  /* 0x00000000fffff984 */ /* 0x000fe20000000800 */
[----:B------:R-:W-:Y:S01]  /*4d30*/  @!PT LDS RZ, [RZ] ;  /* 0x00000000fffff984 */ /* 0x000fe20000000800 */
[----:B------:R2:W-:Y:S06]  /*4d40*/  MEMBAR.ALL.CTA ;  /* 0x0000000000007992 */ /* 0x0005ec0000008000 */
[----:B--2---:R-:W2:Y:S01]  /*4d50*/  FENCE.VIEW.ASYNC.S ;  /* 0x00000000000073c6 */ /* 0x004ea20000000000 */
[----:B------:R-:W1:Y:S08]  /*4d60*/  @!P1 LDC R14, c[0x0][0xb20] ;  /* 0x0002c800ff0e9b82 */ /* 0x000e700000000800 */
[----:B------:R-:W1:Y:S01]  /*4d70*/  @!P1 LDC R9, c[0x0][0xb0c] ;  /* 0x0002c300ff099b82 */ /* 0x000e620000000800 */
[----:B--2---:R2:W-:Y:S01]  /*4d80*/  SYNCS.ARRIVE.TRANS64.RED.A1T0 RZ, [R0+URZ], RZ ;  /* 0x000000ff00ff79a7 */ /* 0x0045e200081004ff */
[----:B---3--:R-:W-:Y:S04]  /*4d90*/  LOP3.LUT P4, RZ, R18, 0x1, RZ, 0xc0, !PT ;  /* 0x0000000112ff7812 */ /* 0x008fe8000788c0ff */
[----:B------:R-:W-:Y:S09]  /*4da0*/  P2R R190, PR, RZ, 0x10 ;  /* 0x00000010ffbe7803 */ /* 0x000ff20000000000 */
[----:B------:R-:W-:Y:S02]  /*4db0*/  @P4 MOV R77, R16 ;  /* 0x00000010004d4202 */ /* 0x000fe40000000f00 */
[----:B------:R-:W-:Y:S01]  /*4dc0*/  @P4 LOP3.LUT R75, R17, 0xffff, RZ, 0xc0, !PT ;  /* 0x0000ffff114b4812 */ /* 0x000fe200078ec0ff */
[----:B--2-4-:R-:W-:Y:S06]  /*4dd0*/  @!P0 BRA `(.L_x_85) ;  /* 0x0000000000a48947 */ /* 0x014fec0003800000 */
[----:B------:R-:W-:Y:S01]  /*4de0*/  IMAD.HI.U32 R23, R178, R71, RZ ;  /* 0x00000047b2177227 */ /* 0x000fe200078e00ff */
[----:B------:R-:W-:Y:S02]  /*4df0*/  ISETP.NE.AND P0, PT, R70, 0x1, PT ;  /* 0x000000014600780c */ /* 0x000fe40003f05270 */
[----:B------:R-:W-:Y:S01]  /*4e00*/  ISETP.NE.AND P2, PT, R72, 0x1, PT ;  /* 0x000000014800780c */ /* 0x000fe20003f45270 */
[----:B------:R-:W-:Y:S01]  /*4e10*/  IMAD.HI.U32 R22, R177, R168, RZ ;  /* 0x000000a8b1167227 */ /* 0x000fe200078e00ff */
[----:B------:R-:W-:Y:S02]  /*4e20*/  SHF.R.U32.HI R23, RZ, R174, R23 ;  /* 0x000000aeff177219 */ /* 0x000fe40000011617 */
[----:B------:R-:W-:Y:S01]  /*4e30*/  ISETP.NE.AND P3, PT, R74, 0x1, PT ;  /* 0x000000014a00780c */ /* 0x000fe20003f65270 */
[----:B------:R-:W-:Y:S01]  /*4e40*/  IMAD.HI.U32 R26, R77, R168, RZ ;  /* 0x000000a84d1a7227 */ /* 0x000fe200078e00ff */
[----:B------:R-:W-:Y:S02]  /*4e50*/  SHF.R.U32.HI R22, RZ, R169, R22 ;  /* 0x000000a9ff167219 */ /* 0x000fe40000011616 */
[----:B------:R-:W-:Y:S01]  /*4e60*/  SEL R3, R178, R23, !P0 ;  /* 0x00000017b2037207 */ /* 0x000fe20004000000 */
[----:B------:R-:W-:Y:S01]  /*4e70*/  IMAD.HI.U32 R23, R75, R71, RZ ;  /* 0x000000474b177227 */ /* 0x000fe200078e00ff */
[----:B------:R-:W-:Y:S02]  /*4e80*/  SEL R7, R177, R22, !P3 ;  /* 0x00000016b1077207 */ /* 0x000fe40005800000 */
[----:B------:R-:W-:Y:S01]  /*4e90*/  SHF.R.U32.HI R26, RZ, R169, R26 ;  /* 0x000000a9ff1a7219 */ /* 0x000fe2000001161a */
[-C--:B------:R-:W-:Y:S04]  /*4ea0*/  IMAD.HI.U32 R22, R3, R68.reuse, RZ ;  /* 0x0000004403167227 */ /* 0x080fe800078e00ff */
[----:B------:R-:W-:Y:S01]  /*4eb0*/  IMAD.HI.U32 R24, R7, R68, RZ ;  /* 0x0000004407187227 */ /* 0x000fe200078e00ff */
[-C--:B------:R-:W-:Y:S02]  /*4ec0*/  @P2 SHF.R.U32.HI R3, RZ, R69.reuse, R22 ;  /* 0x00000045ff032219 */ /* 0x080fe40000011616 */
[----:B------:R-:W-:Y:S02]  /*4ed0*/  SHF.R.U32.HI R22, RZ, R174, R23 ;  /* 0x000000aeff167219 */ /* 0x000fe40000011617 */
[----:B------:R-:W-:Y:S01]  /*4ee0*/  @P2 SHF.R.U32.HI R7, RZ, R69, R24 ;  /* 0x00000045ff072219 */ /* 0x000fe20000011618 */
[C---:B------:R-:W-:Y:S01]  /*4ef0*/  IMAD R2, R72.reuse, R3, RZ ;  /* 0x0000000348027224 */ /* 0x040fe200078e02ff */
[----:B------:R-:W-:Y:S02]  /*4f00*/  SEL R5, R75, R22, !P0 ;  /* 0x000000164b057207 */ /* 0x000fe40004000000 */
[----:B------:R-:W-:Y:S01]  /*4f10*/  SEL R3, R77, R26, !P3 ;  /* 0x0000001a4d037207 */ /* 0x000fe20005800000 */
[----:B------:R-:W-:Y:S01]  /*4f20*/  IMAD R4, R72, R7, RZ ;  /* 0x0000000748047224 */ /* 0x000fe200078e02ff */
[C---:B------:R-:W-:Y:S01]  /*4f30*/  ISETP.GE.AND P0, PT, R5.reuse, R2, PT ;  /* 0x000000020500720c */ /* 0x040fe20003f06270 */
[----:B------:R-:W-:Y:S03]  /*4f40*/  IMAD.HI.U32 R6, R5, R68, RZ ;  /* 0x0000004405067227 */ /* 0x000fe600078e00ff */
[----:B------:R-:W-:Y:S01]  /*4f50*/  ISETP.GE.OR P0, PT, R3, R4, P0 ;  /* 0x000000040300720c */ /* 0x000fe20000706670 */
[----:B------:R-:W-:Y:S01]  /*4f60*/  IMAD.MOV R4, RZ, RZ, -R3 ;  /* 0x000000ffff047224 */ /* 0x000fe200078e0a03 */
[-C--:B------:R-:W-:Y:S03]  /*4f70*/  SHF.R.U32.HI R6, RZ, R69.reuse, R6 ;  /* 0x00000045ff067219 */ /* 0x080fe60000011606 */
[----:B------:R-:W-:Y:S01]  /*4f80*/  IMAD R77, R74, R4, R77 ;  /* 0x000000044a4d7224 */ /* 0x000fe200078e024d */
[----:B------:R-:W-:Y:S05]  /*4f90*/  SEL R15, R5, R6, !P2 ;  /* 0x00000006050f7207 */ /* 0x000fea0005000000 */
[----:B------:R-:W-:Y:S02]  /*4fa0*/  IMAD.MOV R6, RZ, RZ, -R15 ;  /* 0x000000ffff067224 */ /* 0x000fe400078e0a0f */
[C---:B------:R-:W-:Y:S04]  /*4fb0*/  @!P0 IMAD.HI.U32 R2, R3.reuse, R68, RZ ;  /* 0x0000004403028227 */ /* 0x040fe800078e00ff */
[----:B------:R-:W-:Y:S01]  /*4fc0*/  IMAD R6, R72, R6, R5 ;  /* 0x0000000648067224 */ /* 0x000fe200078e0205 */
[----:B------:R-:W-:Y:S04]  /*4fd0*/  @!P0 SHF.R.U32.HI R2, RZ, R69, R2 ;  /* 0x00000045ff028219 */ /* 0x000fe80000011602 */
[----:B------:R-:W-:Y:S02]  /*4fe0*/  @!P0 SEL R0, R3, R2, !P2 ;  /* 0x0000000203008207 */ /* 0x000fe40005000000 */
[----:B------:R-:W-:Y:S02]  /*4ff0*/  IADD3 R2, PT, PT, -R5, RZ, RZ ;  /* 0x000000ff05027210 */ /* 0x000fe40007ffe1ff */
[----:B------:R-:W-:Y:S01]  /*5000*/  @!P0 IADD3 R8, PT, PT, R15, -R0, RZ ;  /* 0x800000000f088210 */ /* 0x000fe20007ffe0ff */
[----:B------:R-:W-:Y:S02]  /*5010*/  @!P0 IMAD R0, R7, R6, R0 ;  /* 0x0000000607008224 */ /* 0x000fe400078e0200 */
[----:B------:R-:W-:Y:S02]  /*5020*/  IMAD R75, R70, R2, R75 ;  /* 0x00000002464b7224 */ /* 0x000fe400078e024b */
[----:B------:R-:W-:Y:S02]  /*5030*/  @!P0 IMAD R5, R8, R72, R3 ;  /* 0x0000004808058224 */ /* 0x000fe400078e0203 */
[----:B------:R-:W-:Y:S04]  /*5040*/  @!P0 IMAD.MOV.U32 R3, RZ, RZ, R0 ;  /* 0x000000ffff038224 */ /* 0x000fe800078e0000 */
[----:B------:R-:W-:Y:S02]  /*5050*/  IMAD R77, R3, R74, R77 ;  /* 0x0000004a034d7224 */ /* 0x000fe400078e024d */
[----:B------:R-:W-:Y:S07]  /*5060*/  IMAD R75, R5, R70, R75 ;  /* 0x00000046054b7224 */ /* 0x000fee00078e024b */
.L_x_85:
[----:B-1----:R-:W-:Y:S01]  /*5070*/  @!P1 ISETP.NE.AND P0, PT, R10, 0x1, PT ;  /* 0x000000010a00980c */ /* 0x002fe20003f05270 */
[----:B------:R-:W-:Y:S01]  /*5080*/  @!P1 IMAD.HI.U32 R0, R77, R12, RZ ;  /* 0x0000000c4d009227 */ /* 0x000fe200078e00ff */
[----:B------:R-:W-:Y:S01]  /*5090*/  @!P1 ISETP.NE.AND P2, PT, R9, 0x1, PT ;  /* 0x000000010900980c */ /* 0x000fe20003f45270 */
[----:B------:R-:W-:Y:S01]  /*50a0*/  ULOP3.LUT UP0, URZ, UR48, 0x1b0, URZ, 0xc0, !UPT ;  /* 0x000001b030ff7892 */ /* 0x000fe2000f80c0ff */
[----:B------:R-:W-:Y:S01]  /*50b0*/  R2UR UR42, R21 ;  /* 0x00000000152a72ca */ /* 0x000fe200000e0000 */
[----:B------:R-:W-:Y:S01]  /*50c0*/  @!P1 IMAD.HI.U32 R3, R75, R11, RZ ;  /* 0x0000000b4b039227 */ /* 0x000fe200078e00ff */
[----:B------:R-:W-:Y:S02]  /*50d0*/  @!P1 SHF.R.U32.HI R0, RZ, R13, R0 ;  /* 0x0000000dff009219 */ /* 0x000fe40000011600 */
[----:B------:R-:W-:Y:S01]  /*50e0*/  R2UR UR41, R20 ;  /* 0x00000000142972ca */ /* 0x000fe200000e0000 */
[----:B------:R-:W-:Y:S01]  /*50f0*/  VIADD R191, R191, 0x1 ;  /* 0x00000001bfbf7836 */ /* 0x000fe20000000000 */
[----:B------:R-:W-:Y:S02]  /*5100*/  @!P1 SHF.R.U32.HI R2, RZ, R14, R3 ;  /* 0x0000000eff029219 */ /* 0x000fe40000011603 */
[----:B------:R-:W-:Y:S02]  /*5110*/  @!P1 SEL R3, R77, R0, !P2 ;  /* 0x000000004d039207 */ /* 0x000fe40005000000 */
[----:B------:R-:W-:Y:S02]  /*5120*/  @!P1 SEL R2, R75, R2, !P0 ;  /* 0x000000024b029207 */ /* 0x000fe40004000000 */
[----:B------:R-:W-:Y:S01]  /*5130*/  @P4 SHF.R.U32.HI R179, RZ, 0x10, R17 ;  /* 0x00000010ffb34819 */ /* 0x000fe20000011611 */
[----:B------:R-:W-:Y:S02]  /*5140*/  USHF.L.U32 UR42, UR42, 0x7, URZ ;  /* 0x000000072a2a7899 */ /* 0x000fe400080006ff */
[----:B------:R-:W-:Y:S02]  /*5150*/  @!P1 IMAD.IADD R0, R2, 0x1, -R3 ;  /* 0x0000000102009824 */ /* 0x000fe400078e0a03 */
[----:B------:R-:W-:Y:S01]  /*5160*/  @!P1 IMAD.IADD R2, R3, 0x1, -R2 ;  /* 0x0000000103029824 */ /* 0x000fe200078e0a02 */
[----:B------:R-:W-:Y:S01]  /*5170*/  USHF.L.U32 UR41, UR41, 0x8, URZ ;  /* 0x0000000829297899 */ /* 0x000fe200080006ff */
[----:B------:R-:W-:Y:S02]  /*5180*/  @!P1 IMAD R77, R0, R9, R77 ;  /* 0x00000009004d9224 */ /* 0x000fe400078e024d */
[----:B------:R-:W-:Y:S01]  /*5190*/  @!P1 IMAD R75, R2, R10, R75 ;  /* 0x0000000a024b9224 */ /* 0x000fe200078e024b */
[----:B------:R-:W-:Y:S08]  /*51a0*/  BRA.U !UP0, `(.L_x_86) ;  /* 0x0000000108407547 */ /* 0x000ff0000b800000 */
[----:B------:R-:W1:Y:S01]  /*51b0*/  LDCU.64 UR8, c[0x4][0x88] ;  /* 0x01001100ff0877ac */ /* 0x000e620008000a00 */
[----:B------:R-:W-:Y:S01]  /*51c0*/  MOV R3, 0x0 ;  /* 0x0000000000037802 */ /* 0x000fe20000000f00 */
[----:B------:R-:W-:Y:S02]  /*51d0*/  HFMA2 R12, -RZ, RZ, 0, 5.9604644775390625e-08 ;  /* 0x00000001ff0c7431 */ /* 0x000fe400000001ff */
[----:B------:R-:W-:Y:S02]  /*51e0*/  IMAD.MOV.U32 R8, RZ, RZ, 0x70 ;  /* 0x00000070ff087424 */ /* 0x000fe400078e00ff */
[----:B------:R-:W-:Y:S01]  /*51f0*/  IMAD.MOV.U32 R13, RZ, RZ, RZ ;  /* 0x000000ffff0d7224 */ /* 0x000fe200078e00ff */
[----:B------:R-:W2:Y:S01]  /*5200*/  LDCU.64 UR6, c[0x4][0x90] ;  /* 0x01001200ff0677ac */ /* 0x000ea20008000a00 */
[----:B------:R-:W3:Y:S01]  /*5210*/  LDC.64 R2, c[0x4][R3] ;  /* 0x0100000003027b82 */ /* 0x000ee20000000a00 */
[----:B------:R-:W4:Y:S01]  /*5220*/  LDCU.64 UR4, c[0x4][0x8] ;  /* 0x01000100ff0477ac */ /* 0x000f220008000a00 */
[----:B-1----:R-:W-:Y:S01]  /*5230*/  MOV R5, UR9 ;  /* 0x0000000900057c02 */ /* 0x002fe20008000f00 */
[----:B------:R-:W-:Y:S01]  /*5240*/  IMAD.U32 R4, RZ, RZ, UR8 ;  /* 0x00000008ff047e24 */ /* 0x000fe2000f8e00ff */
[----:B--2---:R-:W-:Y:S01]  /*5250*/  MOV R7, UR7 ;  /* 0x0000000700077c02 */ /* 0x004fe20008000f00 */
[----:B------:R-:W-:Y:S01]  /*5260*/  IMAD.U32 R6, RZ, RZ, UR6 ;  /* 0x00000006ff067e24 */ /* 0x000fe2000f8e00ff */
[----:B----4-:R-:W-:Y:S01]  /*5270*/  MOV R11, UR5 ;  /* 0x00000005000b7c02 */ /* 0x010fe20008000f00 */
[----:B------:R-:W-:Y:S02]  /*5280*/  IMAD.U32 R10, RZ, RZ, UR4 ;  /* 0x00000004ff0a7e24 */ /* 0x000fe4000f8e00ff */
[----:B------:R-:W-:Y:S07]  /*5290*/  LEPC R20, `(.L_x_86) ;  /* 0x000000001014794e */ /* 0x000fee0000000000 */
[----:B---3-5:R-:W-:Y:S05]  /*52a0*/  CALL.ABS.NOINC R2 ;  /* 0x0000000002007343 */ /* 0x028fea0003c00000 */
.L_x_86:
[----:B------:R-:W-:Y:S01]  /*52b0*/  LOP3.LUT P0, RZ, R188, 0x1b0, RZ, 0xc0, !PT ;  /* 0x000001b0bcff7812 */ /* 0x000fe2000780c0ff */
[----:B------:R-:W-:Y:S11]  /*52c0*/  BSSY.RECONVERGENT B6, `(.L_x_87) ;  /* 0x0000013000067945 */ /* 0x000ff60003800200 */
[----:B------:R-:W-:Y:S01]  /*52d0*/  @!UPT UIADD3 URZ, UPT, UPT, URZ, URZ, URZ ;  /* 0x000000fffffff290 */ /* 0x000fe2000fffe0ff */
[----:B------:R-:W-:Y:S05]  /*52e0*/  @!P0 BRA `(.L_x_88) ;  /* 0x0000000000408947 */ /* 0x000fea0003800000 */
        /* <DEDUP_REMOVED lines=16> */
.L_x_88:
[----:B------:R-:W-:Y:S05]  /*53f0*/  BSYNC.RECONVERGENT B6 ;  /* 0x0000000000067941 */ /* 0x000fea0003800200 */
.L_x_87:
[----:B------:R-:W-:Y:S01]  /*5400*/  ISETP.NE.U32.AND P4, PT, R166, RZ, PT ;  /* 0x000000ffa600720c */ /* 0x000fe20003f85070 */
[----:B------:R-:W-:Y:S01]  /*5410*/  UISETP.NE.AND UP2, UPT, UR50, URZ, UPT ;  /* 0x000000ff3200728c */ /* 0x000fe2000bf45270 */
[----:B------:R-:W-:Y:S01]  /*5420*/  ISETP.NE.U32.AND P2, PT, RZ, UR38, PT ;  /* 0x00000026ff007c0c */ /* 0x000fe2000bf45070 */
[----:B------:R-:W-:Y:S01]  /*5430*/  UISETP.NE.U32.AND UP1, UPT, UR44, URZ, UPT ;  /* 0x000000ff2c00728c */ /* 0x000fe2000bf25070 */
[----:B------:R-:W-:Y:S01]  /*5440*/  ISETP.NE.AND.EX P4, PT, R167, RZ, PT, P4 ;  /* 0x000000ffa700720c */ /* 0x000fe20003f85340 */
[----:B------:R-:W-:Y:S01]  /*5450*/  UPLOP3.LUT UP0, UPT, UPT, UPT, UPT, 0x40, 0x4 ;  /* 0x000000000004789c */ /* 0x000fe20003f0e870 */
[----:B------:R-:W-:Y:S01]  /*5460*/  ISETP.NE.AND.EX P2, PT, RZ, UR39, PT, P2 ;  /* 0x00000027ff007c0c */ /* 0x000fe2000bf45320 */
[----:B------:R-:W-:Y:S01]  /*5470*/  UISETP.NE.AND.EX UP1, UPT, UR45, URZ, UPT, UP1 ;  /* 0x000000ff2d00728c */ /* 0x000fe2000bf25310 */
[----:B------:R-:W-:Y:S04]  /*5480*/  PLOP3.LUT P1, PT, PT, PT, UP2, 0x80, 0x8 ;  /* 0x000000000008781c */ /* 0x000fe80003f2f028 */
[----:B------:R-:W-:Y:S06]  /*5490*/  @UP2 UPLOP3.LUT UP0, UPT, UPT, UPT, UP1, 0x80, 0x8 ;  /* 0x000000000008289c */ /* 0x000fec0003f0f010 */
[----:B------:R-:W-:Y:S01]  /*54a0*/  PLOP3.LUT P0, PT, PT, PT, UP0, 0x80, 0x8 ;  /* 0x000000000008781c */ /* 0x000fe20003f0f008 */
[----:B------:R-:W-:Y:S01]  /*54b0*/  @!UPT UIADD3 URZ, UPT, UPT, URZ, URZ, URZ ;  /* 0x000000fffffff290 */ /* 0x000fe2000fffe0ff */
[----:B------:R-:W-:Y:S11]  /*54c0*/  BRA.U !UP1, `(.L_x_89) ;  /* 0x0000000109387547 */ /* 0x000ff6000b800000 */
[----:B------:R-:W-:Y:S01]  /*54d0*/  UISETP.NE.U32.AND UP0, UPT, UR38, URZ, UPT ;  /* 0x000000ff2600728c */ /* 0x000fe2000bf05070 */
[----:B------:R-:W-:Y:S02]  /*54e0*/  HFMA2 R0, -RZ, RZ, 0, 5.9604644775390625e-08 ;  /* 0x00000001ff007431 */ /* 0x000fe400000001ff */
[----:B------:R-:W-:Y:S01]  /*54f0*/  IMAD.MOV.U32 R171, RZ, RZ, 0x1 ;  /* 0x00000001ffab7424 */ /* 0x000fe200078e00ff */
[----:B------:R-:W-:Y:S06]  /*5500*/  UISETP.NE.AND.EX UP0, UPT, UR39, URZ, UPT, UP0 ;  /* 0x000000ff2700728c */ /* 0x000fec000bf05300 */
[----:B------:R-:W-:Y:S05]  /*5510*/  PLOP3.LUT P3, PT, PT, PT, UP0, 0x80, 0x8 ;  /* 0x000000000008781c */ /* 0x000fea0003f6f008 */
[----:B------:R-:W1:Y:S01]  /*5520*/  @UP0 LDCU.64 UR6, c[0x0][0x888] ;  /* 0x00011100ff0607ac */ /* 0x000e620008000a00 */
[----:B------:R-:W-:Y:S07]  /*5530*/  @UP0 UIMAD UR4, UR36, UR44, URZ ;  /* 0x0000002c240402a4 */ /* 0x000fee000f8e02ff */
[----:B------:R-:W-:Y:S01]  /*5540*/  @!P3 PRMT R171, R0, 0x7610, R171 ;  /* 0x0000761000abb816 */ /* 0x000fe200000000ab */
[----:B-1----:R-:W-:Y:S03]  /*5550*/  @UP0 UIMAD.WIDE UR6, UR4, 0x4, UR6 ;  /* 0x00000004040608a5 */ /* 0x002fe6000f8e0206 */
[----:B------:R-:W1:Y:S03]  /*5560*/  @!UP0 LDCU UR4, c[0x0][0x880] ;  /* 0x00011000ff0487ac */ /* 0x000e660008000800 */
[----:B------:R-:W-:Y:S01]  /*5570*/  IMAD.U32 R2, RZ, RZ, UR6 ;  /* 0x00000006ff027e24 */ /* 0x000fe2000f8e00ff */
[----:B------:R-:W-:Y:S05]  /*5580*/  MOV R3, UR7 ;  /* 0x0000000700037c02 */ /* 0x000fea0008000f00 */
[----:B-----5:R2:W5:Y:S02]  /*5590*/  @P3 LDG.E R81, desc[UR46][R2.64] ;  /* 0x0000002e02513981 */ /* 0x020564000c1e1900 */
[----:B-12---:R-:W-:Y:S02]  /*55a0*/  @!P3 IMAD.U32 R81, RZ, RZ, UR4 ;  /* 0x00000004ff51be24 */ /* 0x006fe4000f8e00ff */
.L_x_89:
[----:B------:R-:W-:Y:S05]  /*55b0*/  @!P4 BRA `(.L_x_90) ;  /* 0x000000000020c947 */ /* 0x000fea0003800000 */
[----:B------:R-:W-:Y:S04]  /*55c0*/  ISETP.NE.U32.AND P3, PT, R164, RZ, PT ;  /* 0x000000ffa400720c */ /* 0x000fe80003f65070 */
[----:B------:R-:W-:Y:S11]  /*55d0*/  ISETP.NE.AND.EX P3, PT, R165, RZ, PT, P3 ;  /* 0x000000ffa500720c */ /* 0x000ff60003f65330 */
[----:B------:R-:W-:Y:S02]  /*55e0*/  @!UPT UIADD3 URZ, UPT, UPT, URZ, URZ, URZ ;  /* 0x000000fffffff290 */ /* 0x000fe4000fffe0ff */
[----:B------:R-:W1:Y:S01]  /*55f0*/  @P3 LDC.64 R2, c[0x0][0x8a8] ;  /* 0x00022a00ff023b82 */ /* 0x000e620000000a00 */
[----:B------:R-:W-:Y:S04]  /*5600*/  @P3 IMAD R0, R166, UR36, RZ ;  /* 0x00000024a6003c24 */ /* 0x000fe8000f8e02ff */
[----:B-1----:R-:W-:Y:S05]  /*5610*/  @P3 IMAD.WIDE R2, R0, 0x4, R2 ;  /* 0x0000000400023825 */ /* 0x002fea00078e0202 */
[----:B-----5:R1:W5:Y:S02]  /*5620*/  @P3 LDG.E R78, desc[UR46][R2.64] ;  /* 0x0000002e024e3981 */ /* 0x020364000c1e1900 */
[----:B-1----:R-:W2:Y:S02]  /*5630*/  @!P3 LDC R78, c[0x0][0x8a0] ;  /* 0x00022800ff4ebb82 */ /* 0x002ea40000000800 */
.L_x_90:
[----:B-----5:R-:W-:Y:S01]  /*5640*/  FSETP.NEU.AND P4, PT, R81, RZ, PT ;  /* 0x000000ff5100720b */ /* 0x020fe20003f8d000 */
[----:B------:R-:W-:Y:S01]  /*5650*/  BSSY B1, `(.L_x_91) ;  /* 0x0000047000017945 */ /* 0x000fe20003800000 */
[----:B------:R-:W-:Y:S01]  /*5660*/  SEL R5, RZ, 0xffffffff, P2 ;  /* 0xffffffffff057807 */ /* 0x000fe20001000000 */
[----:B------:R-:W-:Y:S01]  /*5670*/  IMAD.MOV.U32 R196, RZ, RZ, 0x1 ;  /* 0x00000001ffc47424 */ /* 0x000fe200078e00ff */
[----:B------:R-:W-:Y:S01]  /*5680*/  LOP3.LUT P3, RZ, R171, 0xff, RZ, 0xc0, !PT ;  /* 0x000000ffabff7812 */ /* 0x000fe2000786c0ff */
[C---:B------:R-:W-:Y:S01]  /*5690*/  IMAD R80, R76.reuse, 0x100, R79 ;  /* 0x000001004c507824 */ /* 0x040fe200078e024f */
[----:B------:R-:W-:Y:S02]  /*56a0*/  @P1 SEL R0, RZ, 0xffffffff, P4 ;  /* 0xffffffffff001807 */ /* 0x000fe40002000000 */
[----:B------:R-:W-:Y:S02]  /*56b0*/  CS2R R162, SRZ ;  /* 0x0000000000a27805 */ /* 0x000fe4000001ff00 */
[----:B------:R-:W-:Y:S02]  /*56c0*/  LEA R3, R181, UR49, 0x3 ;  /* 0x00000031b5037c11 */ /* 0x000fe4000f8e18ff */
[----:B------:R-:W-:Y:S02]  /*56d0*/  CS2R R160, SRZ ;  /* 0x0000000000a07805 */ /* 0x000fe4000001ff00 */
[----:B------:R-:W-:Y:S02]  /*56e0*/  @P0 SEL R0, R5, R0, !P3 ;  /* 0x0000000005000207 */ /* 0x000fe40005800000 */
[----:B------:R-:W-:Y:S02]  /*56f0*/  CS2R R158, SRZ ;  /* 0x00000000009e7805 */ /* 0x000fe4000001ff00 */
[----:B------:R-:W-:Y:S02]  /*5700*/  LEA R193, R76, UR49, 0x3 ;  /* 0x000000314cc17c11 */ /* 0x000fe4000f8e18ff */
[----:B------:R-:W-:Y:S02]  /*5710*/  CS2R R156, SRZ ;  /* 0x00000000009c7805 */ /* 0x000fe4000001ff00 */
[----:B------:R-:W-:Y:S02]  /*5720*/  @P1 LOP3.LUT R0, R0, 0x1, RZ, 0xc0, !PT ;  /* 0x0000000100001812 */ /* 0x000fe400078ec0ff */
[----:B------:R-:W-:Y:S02]  /*5730*/  CS2R R154, SRZ ;  /* 0x00000000009a7805 */ /* 0x000fe4000001ff00 */
[----:B------:R-:W-:Y:S02]  /*5740*/  SHF.L.U32 R2, R183, 0x1f, RZ ;  /* 0x0000001fb7027819 */ /* 0x000fe400000006ff */
[----:B------:R-:W-:Y:S02]  /*5750*/  CS2R R152, SRZ ;  /* 0x0000000000987805 */ /* 0x000fe4000001ff00 */
[----:B------:R-:W-:Y:S02]  /*5760*/  ISETP.NE.U32.OR P6, PT, R0, 0x1, !P1 ;  /* 0x000000010000780c */ /* 0x000fe40004fc5470 */
[----:B------:R-:W-:Y:S02]  /*5770*/  CS2R R150, SRZ ;  /* 0x0000000000967805 */ /* 0x000fe4000001ff00 */
[----:B------:R-:W-:Y:S02]  /*5780*/  PLOP3.LUT P2, PT, PT, PT, UP1, 0x80, 0x8 ;  /* 0x000000000008781c */ /* 0x000fe40003f4f018 */
[----:B------:R-:W-:Y:S02]  /*5790*/  CS2R R148, SRZ ;  /* 0x0000000000947805 */ /* 0x000fe4000001ff00 */
[----:B------:R-:W-:Y:S02]  /*57a0*/  SEL R0, RZ, 0xffffffff, P4 ;  /* 0xffffffffff007807 */ /* 0x000fe40002000000 */
[----:B------:R-:W-:Y:S03]  /*57b0*/  P2R R198, PR, RZ, 0x40 ;  /* 0x00000040ffc67803 */ /* 0x000fe60000000000 */
[----:B------:R-:W-:Y:S04]  /*57c0*/  @P6 SHF.L.U32 R4, R180, 0x1f, RZ ;  /* 0x0000001fb4046819 */ /* 0x000fe800000006ff */
[----:B------:R-:W-:Y:S01]  /*57d0*/  @P2 SEL R0, R5, R0, !P3 ;  /* 0x0000000005002207 */ /* 0x000fe20005800000 */
[----:B------:R-:W1:Y:S03]  /*57e0*/  @P6 SYNCS.PHASECHK.TRANS64.TRYWAIT P1, [R3+URZ+0x70], R4 ;  /* 0x00007004030065a7 */ /* 0x000e6600080211ff */
[----:B------:R-:W-:Y:S04]  /*57f0*/  LOP3.LUT R0, R0, 0x1, RZ, 0xc0, !PT ;  /* 0x0000000100007812 */ /* 0x000fe800078ec0ff */
[----:B------:R-:W-:Y:S04]  /*5800*/  ISETP.NE.U32.AND P5, PT, R0, 0x1, PT ;  /* 0x000000010000780c */ /* 0x000fe80003fa5070 */
[----:B------:R-:W-:Y:S01]  /*5810*/  P2R R197, PR, RZ, 0x20 ;  /* 0x00000020ffc57803 */ /* 0x000fe20000000000 */
[----:B------:R3:W4:Y:S01]  /*5820*/  SYNCS.PHASECHK.TRANS64.TRYWAIT P0, [R193+URZ+0xe0], R2 ;  /* 0x0000e002c10075a7 */ /* 0x00072200080011ff */
[----:B-1----:R-:W-:Y:S01]  /*5830*/  @P6 SEL R196, RZ, 0x1, !P1 ;  /* 0x00000001ffc46807 */ /* 0x002fe20004800000 */
[----:B---3--:R-:W-:Y:S06]  /*5840*/  @!P6 BRA `(.L_x_92) ;  /* 0x00000000009ce947 */ /* 0x008fec0003800000 */
[----:B------:R-:W-:Y:S01]  /*5850*/  @P5 IMAD R6, R181, 0x2000, R186 ;  /* 0x00002000b5065824 */ /* 0x000fe200078e02ba */
[----:B------:R-:W-:Y:S01]  /*5860*/  ISETP.NE.AND P1, PT, R196, RZ, PT ;  /* 0x000000ffc400720c */ /* 0x000fe20003f25270 */
[----:B------:R-:W-:Y:S01]  /*5870*/  BSSY B0, `(.L_x_93) ;  /* 0x0000010000007945 */ /* 0x000fe20003800000 */
[----:B------:R-:W-:Y:S01]  /*5880*/  CS2R R150, SRZ ;  /* 0x0000000000967805 */ /* 0x000fe2000001ff00 */
[--C-:B------:R-:W-:Y:S01]  /*5890*/  @P5 IMAD R7, R187, -0x10, R6.reuse ;  /* 0xfffffff0bb075824 */ /* 0x100fe200078e0206 */
[----:B------:R-:W-:Y:S01]  /*58a0*/  CS2R R148, SRZ ;  /* 0x0000000000947805 */ /* 0x000fe2000001ff00 */
[----:B------:R-:W-:Y:S01]  /*58b0*/  @P5 IMAD R5, R185, -0x10, R6 ;  /* 0xfffffff0b9055824 */ /* 0x000fe200078e0206 */
[----:B------:R-:W-:Y:S01]  /*58c0*/  CS2R R158, SRZ ;  /* 0x00000000009e7805 */ /* 0x000fe2000001ff00 */
[----:B------:R-:W-:Y:S01]  /*58d0*/  @P5 IMAD R4, R184, 0x10, R7 ;  /* 0x00000010b8045824 */ /* 0x000fe200078e0207 */
[----:B------:R-:W-:Y:S02]  /*58e0*/  CS2R R156, SRZ ;  /* 0x00000000009c7805 */ /* 0x000fe4000001ff00 */
[----:B------:R-:W-:Y:S02]  /*58f0*/  CS2R R154, SRZ ;  /* 0x00000000009a7805 */ /* 0x000fe4000001ff00 */
[----:B------:R-:W-:Y:S02]  /*5900*/  CS2R R152, SRZ ;  /* 0x0000000000987805 */ /* 0x000fe4000001ff00 */
[----:B------:R-:W-:Y:S02]  /*5910*/  CS2R R162, SRZ ;  /* 0x0000000000a27805 */ /* 0x000fe4000001ff00 */
[----:B------:R-:W-:Y:S01]  /*5920*/  CS2R R160, SRZ ;  /* 0x0000000000a07805 */ /* 0x000fe2000001ff00 */
[----:B------:R-:W-:Y:S06]  /*5930*/  @P1 BRA `(.L_x_94) ;  /* 0x00000000000c1947 */ /* 0x000fec0003800000 */
[----:B------:R-:W-:Y:S04]  /*5940*/  SHF.L.U32 R0, R180, 0x1f, RZ ;  /* 0x0000001fb4007819 */ /* 0x000fe800000006ff */
[----:B------:R-:W1:Y:S02]  /*5950*/  SYNCS.PHASECHK.TRANS64.TRYWAIT P1, [R3+URZ+0x70], R0 ;  /* 0x00007000030075a7 */ /* 0x000e6400080211ff */
[----:B-1----:R-:W-:Y:S05]  /*5960*/  @!P1 BRA `(.L_x_95) ;  /* 0x00000060007c9947 */ /* 0x002fea0003800000 */
.L_x_94:
[----:B------:R-:W-:Y:S05]  /*5970*/  BSYNC B0 ;  /* 0x0000000000007941 */ /* 0x000fea0003800000 */
.L_x_93:
[----:B------:R-:W-:Y:S01]  /*5980*/  ISETP.NE.AND P1, PT, R197, RZ, PT ;  /* 0x000000ffc500720c */ /* 0x000fe20003f25270 */
[----:B-1----:R-:W-:Y:S02]  /*5990*/  VIADD R3, R3, 0x90 ;  /* 0x0000009003037836 */ /* 0x002fe40000000000 */
[----:B------:R-:W-:Y:S02]  /*59a0*/  IMAD.U32 R0, RZ, RZ, UR37 ;  /* 0x00000025ff007e24 */ /* 0x000fe4000f8e00ff */
[----:B------:R-:W-:Y:S03]  /*59b0*/  VIADD R181, R181, 0x1 ;  /* 0x00000001b5b57836 */ /* 0x000fe60000000000 */
[----:B------:R-:W-:Y:S05]  /*59c0*/  PRMT R0, R0, 0x654, R3 ;  /* 0x0000065400007816 */ /* 0x000fea0000000003 */
[----:B------:R1:W3:Y:S04]  /*59d0*/  @P1 LDS.128 R148, [R6] ;  /* 0x0000000006941984 */ /* 0x0002e80000000c00 */
[----:B------:R1:W1:Y:S04]  /*59e0*/  @P1 LDS.128 R156, [R5+0x20] ;  /* 0x00002000059c1984 */ /* 0x0002680000000c00 */
[----:B------:R1:W1:Y:S04]  /*59f0*/  @P1 LDS.128 R152, [R7+0x10] ;  /* 0x0000100007981984 */ /* 0x0002680000000c00 */
[----:B------:R1:W1:Y:S01]  /*5a00*/  @P1 LDS.128 R160, [R4+0x10] ;  /* 0x0000100004a01984 */ /* 0x0002620000000c00 */
[C---:B------:R-:W-:Y:S01]  /*5a10*/  ISETP.NE.AND P1, PT, R181.reuse, 0x4, PT ;  /* 0x00000004b500780c */ /* 0x040fe20003f25270 */
[----:B------:R-:W-:Y:S01]  /*5a20*/  @!PT LDS RZ, [RZ] ;  /* 0x00000000fffff984 */ /* 0x000fe20000000800 */
[----:B------:R-:W-:Y:S01]  /*5a30*/  @!PT LDS RZ, [RZ] ;  /* 0x00000000fffff984 */ /* 0x000fe20000000800 */
[----:B------:R-:W-:Y:S01]  /*5a40*/  @!PT LDS RZ, [RZ] ;  /* 0x00000000fffff984 */ /* 0x000fe20000000800 */
[----:B------:R-:W-:Y:S01]  /*5a50*/  @!PT LDS RZ, [RZ] ;  /* 0x00000000fffff984 */ /* 0x000fe20000000800 */
[----:B------:R5:W-:Y:S06]  /*5a60*/  MEMBAR.ALL.CTA ;  /* 0x0000000000007992 */ /* 0x000bec0000008000 */
[----:B-----5:R-:W5:Y:S01]  /*5a70*/  FENCE.VIEW.ASYNC.S ;  /* 0x00000000000073c6 */ /* 0x020f620000000000 */
[----:B------:R-:W-:Y:S02]  /*5a80*/  SEL R3, RZ, 0x1, P1 ;  /* 0x00000001ff037807 */ /* 0x000fe40000800000 */
[----:B------:R-:W-:Y:S02]  /*5a90*/  SEL R181, R181, RZ, P1 ;  /* 0x000000ffb5b57207 */ /* 0x000fe40000800000 */
[----:B------:R-:W-:Y:S01]  /*5aa0*/  LOP3.LUT R180, R180, R3, RZ, 0x3c, !PT ;  /* 0x00000003b4b47212 */ /* 0x000fe200078e3cff */
[----:B-----5:R1:W-:Y:S06]  /*5ab0*/  SYNCS.ARRIVE.TRANS64.RED.A1T0 RZ, [R0+URZ], RZ ;  /* 0x000000ff00ff79a7 */ /* 0x0203ec00081004ff */
.L_x_92:
[----:B------:R-:W-:Y:S05]  /*5ac0*/  BSYNC B1 ;  /* 0x0000000000017941 */ /* 0x000fea0003800000 */
.L_x_91:
[----:B-1----:R-:W-:Y:S04]  /*5ad0*/  SHF.R.U32.HI R0, RZ, 0x15, R80 ;  /* 0x00000015ff007819 */ /* 0x002fe80000011650 */
[----:B------:R-:W-:Y:S01]  /*5ae0*/  LOP3.LUT P1, RZ, R0, 0x3, R173, 0x48, !PT ;  /* 0x0000000300ff7812 */ /* 0x000fe200078248ad */
[----:B------:R-:W-:Y:S01]  /*5af0*/  @!UPT UIADD3 URZ, UPT, UPT, URZ, URZ, URZ ;  /* 0x000000fffffff290 */ /* 0x000fe2000fffe0ff */
[----:B----4-:R-:W-:Y:S11]  /*5b00*/  @P0 BRA `(.L_x_96) ;  /* 0x0000000000080947 */ /* 0x010ff60003800000 */
[----:B------:R-:W1:Y:S02]  /*5b10*/  SYNCS.PHASECHK.TRANS64.TRYWAIT P0, [R193+URZ+0xe0], R2 ;  /* 0x0000e002c10075a7 */ /* 0x000e6400080011ff */
[----:B-1----:R-:W-:Y:S05]  /*5b20*/  @!P0 BRA `(.L_x_97) ;  /* 0x0000006000208947 */ /* 0x002fea0003800000 */
.L_x_96:
[----:B------:R-:W-:Y:S04]  /*5b30*/  BSSY.RECONVERGENT B6, `(.L_x_98) ;  /* 0x0000012000067945 */ /* 0x000fe80003800200 */
[----:B------:R-:W-:Y:S05]  /*5b40*/  @!P1 BRA `(.L_x_99) ;  /* 0x0000000000409947 */ /* 0x000fea0003800000 */
[----:B------:R-:W4:Y:S01]  /*5b50*/  LDCU.64 UR8, c[0x4][0x78] ;  /* 0x01000f00ff0877ac */ /* 0x000f220008000a00 */
[----:B------:R-:W-:Y:S01]  /*5b60*/  MOV R3, 0x0 ;  /* 0x0000000000037802 */ /* 0x000fe20000000f00 */
[----:B------:R-:W-:Y:S02]  /*5b70*/  HFMA2 R12, -RZ, RZ, 0, 5.9604644775390625e-08 ;  /* 0x00000001ff0c7431 */ /* 0x000fe400000001ff */
[----:B------:R-:W-:Y:S02]  /*5b80*/  IMAD.MOV.U32 R8, RZ, RZ, 0x192 ;  /* 0x00000192ff087424 */ /* 0x000fe400078e00ff */
[----:B------:R-:W-:Y:S01]  /*5b90*/  IMAD.MOV.U32 R13, RZ, RZ, RZ ;  /* 0x000000ffff0d7224 */ /* 0x000fe200078e00ff */
[----:B------:R-:W5:Y:S01]  /*5ba0*/  LDCU.64 UR6, c[0x4][0x80] ;  /* 0x01001000ff0677ac */ /* 0x000f620008000a00 */
[----:B-1----:R-:W1:Y:S01]  /*5bb0*/  LDC.64 R2, c[0x4][R3] ;  /* 0x0100000003027b82 */ /* 0x002e620000000a00 */
[----:B------:R-:W2:Y:S01]  /*5bc0*/  LDCU.64 UR4, c[0x4][0x18] ;  /* 0x01000300ff0477ac */ /* 0x000ea20008000a00 */
[----:B----4-:R-:W-:Y:S01]  /*5bd0*/  MOV R5, UR9 ;  /* 0x0000000900057c02 */ /* 0x010fe20008000f00 */
[----:B------:R-:W-:Y:S01]  /*5be0*/  IMAD.U32 R4, RZ, RZ, UR8 ;  /* 0x00000008ff047e24 */ /* 0x000fe2000f8e00ff */
[----:B-----5:R-:W-:Y:S01]  /*5bf0*/  MOV R7, UR7 ;  /* 0x0000000700077c02 */ /* 0x020fe20008000f00 */
[----:B------:R-:W-:Y:S01]  /*5c00*/  IMAD.U32 R6, RZ, RZ, UR6 ;  /* 0x00000006ff067e24 */ /* 0x000fe2000f8e00ff */
[----:B--2---:R-:W-:Y:S01]  /*5c10*/  MOV R11, UR5 ;  /* 0x00000005000b7c02 */ /* 0x004fe20008000f00 */
[----:B------:R-:W-:Y:S02]  /*5c20*/  IMAD.U32 R10, RZ, RZ, UR4 ;  /* 0x00000004ff0a7e24 */ /* 0x000fe4000f8e00ff */
[----:B------:R-:W-:Y:S07]  /*5c30*/  LEPC R20, `(.L_x_99) ;  /* 0x000000001014794e */ /* 0x000fee0000000000 */
[----:B-1-3--:R-:W-:Y:S05]  /*5c40*/  CALL.ABS.NOINC R2 ;  /* 0x0000000002007343 */ /* 0x00afea0003c00000 */
.L_x_99:
[----:B------:R-:W-:Y:S05]  /*5c50*/  BSYNC.RECONVERGENT B6 ;  /* 0x0000000000067941 */ /* 0x000fea0003800200 */
.L_x_98:
[-C--:B---3--:R-:W-:Y:S01]  /*5c60*/  F2FP.F16.E4M3.UNPACK_B R83, R148.reuse ;  /* 0x00000094ff53723e */ /* 0x088fe200020006ff */
[----:B------:R-:W-:Y:S05]  /*5c70*/  WARPSYNC.ALL ;  /* 0x0000000000007948 */ /* 0x000fea0003800000 */
[----:B------:R-:W-:Y:S01]  /*5c80*/  R2UR UR4, R80 ;  /* 0x00000000500472ca */ /* 0x000fe200000e0000 */
[--C-:B------:R-:W-:Y:S01]  /*5c90*/  HADD2.F32 R82, -RZ, R83.reuse.H0_H0 ;  /* 0x20000053ff527230 */ /* 0x100fe20000004100 */
[----:B------:R-:W-:Y:S01]  /*5ca0*/  F2FP.F16.E4M3.UNPACK_B R85, R148.H1 ;  /* 0x00000094ff55723e */ /* 0x000fe200030006ff */
[----:B------:R-:W-:Y:S01]  /*5cb0*/  HADD2.F32 R83, -RZ, R83.H1_H1 ;  /* 0x30000053ff537230 */ /* 0x000fe20000004100 */
[-C--:B------:R-:W-:Y:S01]  /*5cc0*/  F2FP.F16.E4M3.UNPACK_B R87, R149.reuse ;  /* 0x00000095ff57723e */ /* 0x080fe200020006ff */
[----:B------:R-:W-:Y:S01]  /*5cd0*/  BSSY.RECONVERGENT B0, `(.L_x_100) ;  /* 0x000011d000007945 */ /* 0x000fe20003800200 */
[----:B------:R-:W-:Y:S01]  /*5ce0*/  F2FP.F16.E4M3.UNPACK_B R89, R149.H1 ;  /* 0x00000095ff59723e */ /* 0x000fe200030006ff */
[----:B------:R-:W-:Y:S01]  /*5cf0*/  HADD2.F32 R84, -RZ, R85.H0_H0 ;  /* 0x20000055ff547230 */ /* 0x000fe20000004100 */
[-C--:B------:R-:W-:Y:S01]  /*5d00*/  F2FP.F16.E4M3.UNPACK_B R91, R150.reuse ;  /* 0x00000096ff5b723e */ /* 0x080fe200020006ff */
[----:B------:R-:W-:Y:S01]  /*5d10*/  HADD2.F32 R88, -RZ, R87.H1_H1 ;  /* 0x30000057ff587230 */ /* 0x000fe20000004100 */
[----:B------:R-:W-:Y:S01]  /*5d20*/  F2FP.F16.E4M3.UNPACK_B R93, R150.H1 ;  /* 0x00000096ff5d723e */ /* 0x000fe200030006ff */
[----:B------:R-:W-:Y:S01]  /*5d30*/  HADD2.F32 R86, -RZ, R85.H1_H1 ;  /* 0x30000055ff567230 */ /* 0x000fe20000004100 */
[-C--:B------:R-:W-:Y:S01]  /*5d40*/  F2FP.F16.E4M3.UNPACK_B R95, R151.reuse ;  /* 0x00000097ff5f723e */ /* 0x080fe200020006ff */
[----:B------:R-:W2:Y:S01]  /*5d50*/  LDTM.x64 R4, tmem[UR4] ;  /* 0x00000004000479ee */ /* 0x000ea20008340000 */
[----:B------:R-:W-:Y:S01]  /*5d60*/  F2FP.F16.E4M3.UNPACK_B R97, R151.H1 ;  /* 0x00000097ff61723e */ /* 0x000fe200030006ff */
[----:B------:R-:W-:Y:S01]  /*5d70*/  HADD2.F32 R85, -RZ, R87.H0_H0 ;  /* 0x20000057ff557230 */ /* 0x000fe20000004100 */
[-C--:B------:R-:W-:Y:S01]  /*5d80*/  F2FP.F16.E4M3.UNPACK_B R99, R152.reuse ;  /* 0x00000098ff63723e */ /* 0x080fe200020006ff */
[----:B------:R-:W-:Y:S01]  /*5d90*/  HADD2.F32 R87, -RZ, R89.H0_H0 ;  /* 0x20000059ff577230 */ /* 0x000fe20000004100 */
[----:B------:R-:W-:Y:S01]  /*5da0*/  F2FP.F16.E4M3.UNPACK_B R101, R152.H1 ;  /* 0x00000098ff65723e */ /* 0x000fe200030006ff */
[----:B------:R-:W-:Y:S01]  /*5db0*/  HADD2.F32 R92, -RZ, R91.H1_H1 ;  /* 0x3000005bff5c7230 */ /* 0x000fe20000004100 */
[----:B------:R-:W-:Y:S01]  /*5dc0*/  SHF.L.U32 R199, R176, 0x4, RZ ;  /* 0x00000004b0c77819 */ /* 0x000fe200000006ff */
[----:B------:R-:W-:Y:S01]  /*5dd0*/  HADD2.F32 R96, -RZ, R95.H1_H1 ;  /* 0x3000005fff607230 */ /* 0x000fe20000004100 */
[----:B------:R-:W-:Y:S01]  /*5de0*/  SHF.L.U32 R207, R175, 0x4, RZ ;  /* 0x00000004afcf7819 */ /* 0x000fe200000006ff */
[----:B------:R-:W-:Y:S01]  /*5df0*/  HADD2.F32 R100, -RZ, R99.H1_H1 ;  /* 0x30000063ff647230 */ /* 0x000fe20000004100 */
[----:B------:R-:W-:Y:S01]  /*5e00*/  IADD3 R192, PT, PT, R186, R199, RZ ;  /* 0x000000c7bac07210 */ /* 0x000fe20007ffe0ff */
[----:B------:R-:W-:Y:S01]  /*5e10*/  HADD2.F32 R90, -RZ, R89.H1_H1 ;  /* 0x30000059ff5a7230 */ /* 0x000fe20000004100 */
[----:B------:R-:W-:Y:S01]  /*5e20*/  SHF.L.U32 R205, R184, 0x4, RZ ;  /* 0x00000004b8cd7819 */ /* 0x000fe200000006ff */
[----:B------:R-:W-:Y:S01]  /*5e30*/  HADD2.F32 R89, -RZ, R91.H0_H0 ;  /* 0x2000005bff597230 */ /* 0x000fe20000004100 */
[-C--:B------:R-:W-:Y:S01]  /*5e40*/  F2FP.F16.E4M3.UNPACK_B R103, R153.reuse ;  /* 0x00000099ff67723e */ /* 0x080fe200020006ff */
[--C-:B------:R-:W-:Y:S01]  /*5e50*/  HADD2.F32 R91, -RZ, R93.reuse.H0_H0 ;  /* 0x2000005dff5b7230 */ /* 0x100fe20000004100 */
[----:B------:R-:W-:Y:S01]  /*5e60*/  IADD3 R194, PT, PT, R205, R192, RZ ;  /* 0x000000c0cdc27210 */ /* 0x000fe20007ffe0ff */
[----:B------:R-:W-:Y:S01]  /*5e70*/  HADD2.F32 R94, -RZ, R93.H1_H1 ;  /* 0x3000005dff5e7230 */ /* 0x000fe20000004100 */
[----:B------:R-:W-:Y:S01]  /*5e80*/  F2FP.F16.E4M3.UNPACK_B R105, R153.H1 ;  /* 0x00000099ff69723e */ /* 0x000fe200030006ff */
[----:B------:R-:W-:Y:S01]  /*5e90*/  HADD2.F32 R93, -RZ, R95.H0_H0 ;  /* 0x2000005fff5d7230 */ /* 0x000fe20000004100 */
[-C--:B------:R-:W-:Y:S01]  /*5ea0*/  F2FP.F16.E4M3.UNPACK_B R107, R154.reuse ;  /* 0x0000009aff6b723e */ /* 0x080fe200020006ff */
[----:B------:R-:W-:Y:S01]  /*5eb0*/  HADD2.F32 R104, -RZ, R103.H1_H1 ;  /* 0x30000067ff687230 */ /* 0x000fe20000004100 */
[----:B------:R-:W-:Y:S01]  /*5ec0*/  F2FP.F16.E4M3.UNPACK_B R109, R154.H1 ;  /* 0x0000009aff6d723e */ /* 0x000fe200030006ff */
[C---:B--2---:R-:W-:Y:S01]  /*5ed0*/  FMUL R0, R78.reuse, R4 ;  /* 0x000000044e007220 */ /* 0x044fe20000400000 */
[C---:B-1----:R-:W-:Y:S01]  /*5ee0*/  FMUL R2, R78.reuse, R5 ;  /* 0x000000054e027220 */ /* 0x042fe20000400000 */
[C---:B------:R-:W-:Y:S01]  /*5ef0*/  FMUL R4, R78.reuse, R8 ;  /* 0x000000084e047220 */ /* 0x040fe20000400000 */
[C---:B------:R-:W-:Y:S01]  /*5f00*/  FMUL R5, R78.reuse, R9 ;  /* 0x000000094e057220 */ /* 0x040fe20000400000 */
[C---:B------:R-:W-:Y:S01]  /*5f10*/  FFMA R0, R81.reuse, R82, R0 ;  /* 0x0000005251007223 */ /* 0x040fe20000000000 */
[C---:B------:R-:W-:Y:S01]  /*5f20*/  FFMA R2, R81.reuse, R83, R2 ;  /* 0x0000005351027223 */ /* 0x040fe20000000002 */
[C---:B------:R-:W-:Y:S01]  /*5f30*/  FMUL R8, R78.reuse, R12 ;  /* 0x0000000c4e087220 */ /* 0x040fe20000400000 */
[C---:B------:R-:W-:Y:S01]  /*5f40*/  FMUL R9, R78.reuse, R13 ;  /* 0x0000000d4e097220 */ /* 0x040fe20000400000 */
[C---:B------:R-:W-:Y:S01]  /*5f50*/  FMUL R12, R78.reuse, R16 ;  /* 0x000000104e0c7220 */ /* 0x040fe20000400000 */
[C---:B------:R-:W-:Y:S01]  /*5f60*/  FMUL R13, R78.reuse, R17 ;  /* 0x000000114e0d7220 */ /* 0x040fe20000400000 */
[C---:B------:R-:W-:Y:S01]  /*5f70*/  FMUL R16, R78.reuse, R20 ;  /* 0x000000144e107220 */ /* 0x040fe20000400000 */
[C---:B------:R-:W-:Y:S01]  /*5f80*/  FMUL R17, R78.reuse, R21 ;  /* 0x000000154e117220 */ /* 0x040fe20000400000 */
[C---:B------:R-:W-:Y:S01]  /*5f90*/  FMUL R20, R78.reuse, R24 ;  /* 0x000000184e147220 */ /* 0x040fe20000400000 */
[C---:B------:R-:W-:Y:S01]  /*5fa0*/  FMUL R21, R78.reuse, R25 ;  /* 0x000000194e157220 */ /* 0x040fe20000400000 */
[----:B------:R-:W-:Y:S02]  /*5fb0*/  HADD2.F32 R108, -RZ, R107.H1_H1 ;  /* 0x3000006bff6c7230 */ /* 0x000fe40000004100 */
[C---:B------:R-:W-:Y:S01]  /*5fc0*/  FMUL R24, R78.reuse, R28 ;  /* 0x0000001c4e187220 */ /* 0x040fe20000400000 */
[C---:B------:R-:W-:Y:S01]  /*5fd0*/  FMUL R25, R78.reuse, R29 ;  /* 0x0000001d4e197220 */ /* 0x040fe20000400000 */
[C---:B------:R-:W-:Y:S01]  /*5fe0*/  FMUL R28, R78.reuse, R32 ;  /* 0x000000204e1c7220 */ /* 0x040fe20000400000 */
[C---:B------:R-:W-:Y:S01]  /*5ff0*/  FMUL R29, R78.reuse, R33 ;  /* 0x000000214e1d7220 */ /* 0x040fe20000400000 */
[C---:B------:R-:W-:Y:S01]  /*6000*/  FMUL R32, R78.reuse, R36 ;  /* 0x000000244e207220 */ /* 0x040fe20000400000 */
[----:B------:R-:W-:Y:S01]  /*6010*/  F2FP.F16.E4M3.UNPACK_B R111, R155 ;  /* 0x0000009bff6f723e */ /* 0x000fe200020006ff */
[C---:B------:R-:W-:Y:S01]  /*6020*/  FMUL R33, R78.reuse, R37 ;  /* 0x000000254e217220 */ /* 0x040fe20000400000 */
[C---:B------:R-:W-:Y:S01]  /*6030*/  FMUL R36, R78.reuse, R40 ;  /* 0x000000284e247220 */ /* 0x040fe20000400000 */
[----:B------:R-:W-:Y:S01]  /*6040*/  F2FP.F16.E4M3.UNPACK_B R113, R155.H1 ;  /* 0x0000009bff71723e */ /* 0x000fe200030006ff */
[C---:B------:R-:W-:Y:S01]  /*6050*/  FMUL R37, R78.reuse, R41 ;  /* 0x000000294e257220 */ /* 0x040fe20000400000 */
[----:B------:R-:W-:Y:S02]  /*6060*/  HADD2.F32 R112, -RZ, R111.H1_H1 ;  /* 0x3000006fff707230 */ /* 0x000fe40000004100 */
        /* <DEDUP_REMOVED lines=26> */
[C---:B------:R-:W-:Y:S01]  /*6210*/  FFMA R3, R81.reuse, R84, R3 ;  /* 0x0000005451037223 */ /* 0x040fe20000000003 */
[C---:B------:R-:W-:Y:S01]  /*6220*/  FFMA R7, R81.reuse, R86, R7 ;  /* 0x0000005651077223 */ /* 0x040fe20000000007 */
[----:B------:R-:W-:Y:S01]  /*6230*/  F2FP.F16.E4M3.UNPACK_B R131, R160 ;  /* 0x000000a0ff83723e */ /* 0x000fe200020006ff */
[C---:B------:R-:W-:Y:S01]  /*6240*/  FFMA R4, R81.reuse, R85, R4 ;  /* 0x0000005551047223 */ /* 0x040fe20000000004 */
[C---:B------:R-:W-:Y:S01]  /*6250*/  FFMA R5, R81.reuse, R88, R5 ;  /* 0x0000005851057223 */ /* 0x040fe20000000005 */
[----:B------:R-:W-:Y:S01]  /*6260*/  F2FP.F16.E4M3.UNPACK_B R133, R160.H1 ;  /* 0x000000a0ff85723e */ /* 0x000fe200030006ff */
[----:B------:R-:W-:Y:S01]  /*6270*/  FFMA R6, R81, R87, R6 ;  /* 0x0000005751067223 */ /* 0x000fe20000000006 */
[----:B------:R-:W-:Y:S01]  /*6280*/  F2FP.SATFINITE.E4M3.F32.PACK_AB_MERGE_C R195, R7, R3, RZ ;  /* 0x0000000307c3723e */ /* 0x000fe200048070ff */
[----:B------:R-:W-:Y:S02]  /*6290*/  HADD2.F32 R128, -RZ, R127.H1_H1 ;  /* 0x3000007fff807230 */ /* 0x000fe40000004100 */
[----:B------:R-:W-:Y:S01]  /*62a0*/  FMUL R11, R78, R11 ;  /* 0x0000000b4e0b7220 */ /* 0x000fe20000400000 */
[----:B------:R-:W-:Y:S01]  /*62b0*/  HADD2.F32 R132, -RZ, R131.H1_H1 ;  /* 0x30000083ff847230 */ /* 0x000fe20000004100 */
[----:B------:R-:W-:Y:S01]  /*62c0*/  F2FP.SATFINITE.E4M3.F32.PACK_AB_MERGE_C R200, R2, R0, R195 ;  /* 0x0000000002c8723e */ /* 0x000fe200048070c3 */
[----:B------:R-:W-:Y:S01]  /*62d0*/  FMUL R10, R78, R14 ;  /* 0x0000000e4e0a7220 */ /* 0x000fe20000400000 */
[----:B------:R-:W-:Y:S01]  /*62e0*/  IADD3 R195, PT, PT, R186, R207, RZ ;  /* 0x000000cfbac37210 */ /* 0x000fe20007ffe0ff */
[C---:B------:R-:W-:Y:S01]  /*62f0*/  FFMA R11, R81.reuse, R90, R11 ;  /* 0x0000005a510b7223 */ /* 0x040fe2000000000b */
[C---:B------:R-:W-:Y:S01]  /*6300*/  FFMA R8, R81.reuse, R89, R8 ;  /* 0x0000005951087223 */ /* 0x040fe20000000008 */
[C---:B------:R-:W-:Y:S01]  /*6310*/  FFMA R9, R81.reuse, R92, R9 ;  /* 0x0000005c51097223 */ /* 0x040fe20000000009 */
[--C-:B------:R-:W-:Y:S02]  /*6320*/  HADD2.F32 R95, -RZ, R97.reuse.H0_H0 ;  /* 0x20000061ff5f7230 */ /* 0x100fe40000004100 */
[----:B------:R-:W-:Y:S01]  /*6330*/  FFMA R10, R81, R91, R10 ;  /* 0x0000005b510a7223 */ /* 0x000fe2000000000a */
[----:B------:R-:W-:Y:S01]  /*6340*/  F2FP.SATFINITE.E4M3.F32.PACK_AB_MERGE_C R201, R11, R6, RZ ;  /* 0x000000060bc9723e */ /* 0x000fe200048070ff */
[C---:B------:R-:W-:Y:S01]  /*6350*/  FMUL R15, R78.reuse, R15 ;  /* 0x0000000f4e0f7220 */ /* 0x040fe20000400000 */
[----:B------:R-:W-:Y:S02]  /*6360*/  HADD2.F32 R98, -RZ, R97.H1_H1 ;  /* 0x30000061ff627230 */ /* 0x000fe40000004100 */
[C---:B------:R-:W-:Y:S01]  /*6370*/  FMUL R14, R78.reuse, R18 ;  /* 0x000000124e0e7220 */ /* 0x040fe20000400000 */
[----:B------:R-:W-:Y:S01]  /*6380*/  F2FP.SATFINITE.E4M3.F32.PACK_AB_MERGE_C R201, R5, R4, R201 ;  /* 0x0000000405c9723e */ /* 0x000fe200048070c9 */
[----:B------:R-:W-:Y:S02]  /*6390*/  HADD2.F32 R97, -RZ, R99.H0_H0 ;  /* 0x20000063ff617230 */ /* 0x000fe40000004100 */
[C---:B------:R-:W-:Y:S01]  /*63a0*/  FFMA R15, R81.reuse, R94, R15 ;  /* 0x0000005e510f7223 */ /* 0x040fe2000000000f */
[C---:B------:R-:W-:Y:S01]  /*63b0*/  FFMA R12, R81.reuse, R93, R12 ;  /* 0x0000005d510c7223 */ /* 0x040fe2000000000c */
[----:B------:R-:W-:Y:S01]  /*63c0*/  FFMA R13, R81, R96, R13 ;  /* 0x00000060510d7223 */ /* 0x000fe2000000000d */
[----:B------:R-:W-:Y:S01]  /*63d0*/  F2FP.F16.E4M3.UNPACK_B R135, R161 ;  /* 0x000000a1ff87723e */ /* 0x000fe200020006ff */
[--C-:B------:R-:W-:Y:S01]  /*63e0*/  HADD2.F32 R99, -RZ, R101.reuse.H0_H0 ;  /* 0x20000065ff637230 */ /* 0x100fe20000004100 */
[----:B------:R-:W-:Y:S01]  /*63f0*/  F2FP.SATFINITE.E4M3.F32.PACK_AB_MERGE_C R202, R15, R10, RZ ;  /* 0x0000000a0fca723e */ /* 0x000fe200048070ff */
[----:B------:R-:W-:Y:S01]  /*6400*/  FFMA R14, R81, R95, R14 ;  /* 0x0000005f510e7223 */ /* 0x000fe2000000000e */
[C---:B------:R-:W-:Y:S01]  /*6410*/  FMUL R19, R78.reuse, R19 ;  /* 0x000000134e137220 */ /* 0x040fe20000400000 */
[----:B------:R-:W-:Y:S01]  /*6420*/  HADD2.F32 R102, -RZ, R101.H1_H1 ;  /* 0x30000065ff667230 */ /* 0x000fe20000004100 */
[----:B------:R-:W-:Y:S01]  /*6430*/  F2FP.SATFINITE.E4M3.F32.PACK_AB_MERGE_C R202, R9, R8, R202 ;  /* 0x0000000809ca723e */ /* 0x000fe200048070ca */
[----:B------:R-:W-:Y:S02]  /*6440*/  HADD2.F32 R101, -RZ, R103.H0_H0 ;  /* 0x20000067ff657230 */ /* 0x000fe40000004100 */
[C---:B------:R-:W-:Y:S01]  /*6450*/  FFMA R19, R81.reuse, R98, R19 ;  /* 0x0000006251137223 */ /* 0x040fe20000000013 */
[C---:B------:R-:W-:Y:S01]  /*6460*/  FFMA R16, R81.reuse, R97, R16 ;  /* 0x0000006151107223 */ /* 0x040fe20000000010 */
[----:B------:R-:W-:Y:S01]  /*6470*/  FFMA R17, R81, R100, R17 ;  /* 0x0000006451117223 */ /* 0x000fe20000000011 */
[----:B------:R-:W-:Y:S02]  /*6480*/  HADD2.F32 R136, -RZ, R135.H1_H1 ;  /* 0x30000087ff887230 */ /* 0x000fe40000004100 */
[C---:B------:R-:W-:Y:S01]  /*6490*/  FMUL R18, R78.reuse, R22 ;  /* 0x000000164e127220 */ /* 0x040fe20000400000 */
[----:B------:R-:W-:Y:S01]  /*64a0*/  F2FP.F16.E4M3.UNPACK_B R137, R161.H1 ;  /* 0x000000a1ff89723e */ /* 0x000fe200030006ff */
[C---:B------:R-:W-:Y:S01]  /*64b0*/  FMUL R23, R78.reuse, R23 ;  /* 0x000000174e177220 */ /* 0x040fe20000400000 */
[--C-:B------:R-:W-:Y:S01]  /*64c0*/  HADD2.F32 R103, -RZ, R105.reuse.H0_H0 ;  /* 0x20000069ff677230 */ /* 0x100fe20000004100 */
[----:B------:R-:W-:Y:S01]  /*64d0*/  F2FP.SATFINITE.E4M3.F32.PACK_AB_MERGE_C R203, R19, R14, RZ ;  /* 0x0000000e13cb723e */ /* 0x000fe200048070ff */
[C---:B------:R-:W-:Y:S01]  /*64e0*/  FFMA R18, R81.reuse, R99, R18 ;  /* 0x0000006351127223 */ /* 0x040fe20000000012 */
[C---:B------:R-:W-:Y:S01]  /*64f0*/  FFMA R23, R81.reuse, R102, R23 ;  /* 0x0000006651177223 */ /* 0x040fe20000000017 */
[----:B------:R-:W-:Y:S01]  /*6500*/  FFMA R20, R81, R101, R20 ;  /* 0x0000006551147223 */ /* 0x000fe20000000014 */
[----:B------:R-:W-:Y:S01]  /*6510*/  F2FP.F16.E4M3.UNPACK_B R139, R162 ;  /* 0x000000a2ff8b723e */ /* 0x000fe200020006ff */
[----:B------:R-:W-:Y:S01]  /*6520*/  HADD2.F32 R106, -RZ, R105.H1_H1 ;  /* 0x30000069ff6a7230 */ /* 0x000fe20000004100 */
[----:B------:R-:W-:Y:S01]  /*6530*/  F2FP.SATFINITE.E4M3.F32.PACK_AB_MERGE_C R203, R13, R12, R203 ;  /* 0x0000000c0dcb723e */ /* 0x000fe200048070cb */
[----:B------:R-:W-:Y:S01]  /*6540*/  FFMA R21, R81, R104, R21 ;  /* 0x0000006851157223 */ /* 0x000fe20000000015 */
[----:B------:R-:W-:Y:S01]  /*6550*/  F2FP.SATFINITE.E4M3.F32.PACK_AB_MERGE_C R208, R23, R18, RZ ;  /* 0x0000001217d0723e */ /* 0x000fe200048070ff */
[----:B------:R-:W-:Y:S02]  /*6560*/  HADD2.F32 R105, -RZ, R107.H0_H0 ;  /* 0x2000006bff697230 */ /* 0x000fe40000004100 */
[C---:B------:R-:W-:Y:S01]  /*6570*/  FMUL R22, R78.reuse, R26 ;  /* 0x0000001a4e167220 */ /* 0x040fe20000400000 */
[----:B------:R1:W-:Y:S01]  /*6580*/  STS.128 [R172+UR49+0x8200], R200 ;  /* 0x008200c8ac007988 */ /* 0x0003e20008000c31 */
[----:B------:R-:W-:Y:S01]  /*6590*/  F2FP.SATFINITE.E4M3.F32.PACK_AB_MERGE_C R208, R17, R16, R208 ;  /* 0x0000001011d0723e */ /* 0x000fe200048070d0 */
[----:B------:R-:W-:Y:S02]  /*65a0*/  HADD2.F32 R140, -RZ, R139.H1_H1 ;  /* 0x3000008bff8c7230 */ /* 0x000fe40000004100 */
[C---:B------:R-:W-:Y:S01]  /*65b0*/  FFMA R22, R81.reuse, R103, R22 ;  /* 0x0000006751167223 */ /* 0x040fe20000000016 */
[C---:B------:R-:W-:Y:S01]  /*65c0*/  FMUL R27, R78.reuse, R27 ;  /* 0x0000001b4e1b7220 */ /* 0x040fe20000400000 */
[--C-:B------:R-:W-:Y:S02]  /*65d0*/  HADD2.F32 R107, -RZ, R109.reuse.H0_H0 ;  /* 0x2000006dff6b7230 */ /* 0x100fe40000004100 */
[C---:B------:R-:W-:Y:S01]  /*65e0*/  FMUL R26, R78.reuse, R30 ;  /* 0x0000001e4e1a7220 */ /* 0x040fe20000400000 */
[----:B------:R-:W-:Y:S02]  /*65f0*/  HADD2.F32 R110, -RZ, R109.H1_H1 ;  /* 0x3000006dff6e7230 */ /* 0x000fe40000004100 */
[C---:B------:R-:W-:Y:S01]  /*6600*/  FFMA R27, R81.reuse, R106, R27 ;  /* 0x0000006a511b7223 */ /* 0x040fe2000000001b */
[C---:B------:R-:W-:Y:S01]  /*6610*/  FFMA R24, R81.reuse, R105, R24 ;  /* 0x0000006951187223 */ /* 0x040fe20000000018 */
[----:B------:R-:W-:Y:S01]  /*6620*/  FFMA R25, R81, R108, R25 ;  /* 0x0000006c51197223 */ /* 0x000fe20000000019 */
[----:B------:R-:W-:Y:S01]  /*6630*/  F2FP.F16.E4M3.UNPACK_B R141, R162.H1 ;  /* 0x000000a2ff8d723e */ /* 0x000fe200030006ff */
[----:B------:R-:W-:Y:S01]  /*6640*/  HADD2.F32 R109, -RZ, R111.H0_H0 ;  /* 0x2000006fff6d7230 */ /* 0x000fe20000004100 */
[----:B------:R-:W-:Y:S01]  /*6650*/  F2FP.SATFINITE.E4M3.F32.PACK_AB_MERGE_C R209, R27, R22, RZ ;  /* 0x000000161bd1723e */ /* 0x000fe200048070ff */
[----:B------:R-:W-:Y:S01]  /*6660*/  FFMA R26, R81, R107, R26 ;  /* 0x0000006b511a7223 */ /* 0x000fe2000000001a */
[C---:B------:R-:W-:Y:S01]  /*6670*/  FMUL R31, R78.reuse, R31 ;  /* 0x0000001f4e1f7220 */ /* 0x040fe20000400000 */
[--C-:B------:R-:W-:Y:S01]  /*6680*/  HADD2.F32 R111, -RZ, R113.reuse.H0_H0 ;  /* 0x20000071ff6f7230 */ /* 0x100fe20000004100 */
[----:B------:R-:W-:Y:S01]  /*6690*/  F2FP.SATFINITE.E4M3.F32.PACK_AB_MERGE_C R209, R21, R20, R209 ;  /* 0x0000001415d1723e */ /* 0x000fe200048070d1 */
[----:B------:R-:W-:Y:S02]  /*66a0*/  HADD2.F32 R114, -RZ, R113.H1_H1 ;  /* 0x30000071ff727230 */ /* 0x000fe40000004100 */
[C---:B------:R-:W-:Y:S01]  /*66b0*/  FFMA R31, R81.reuse, R110, R31 ;  /* 0x0000006e511f7223 */ /* 0x040fe2000000001f */
[C---:B------:R-:W-:Y:S01]  /*66c0*/  FFMA R28, R81.reuse, R109, R28 ;  /* 0x0000006d511c7223 */ /* 0x040fe2000000001c */
[----:B------:R-:W-:Y:S01]  /*66d0*/  FFMA R29, R81, R112, R29 ;  /* 0x00000070511d7223 */ /* 0x000fe2000000001d */
[----:B------:R-:W-:Y:S02]  /*66e0*/  HADD2.F32 R113, -RZ, R115.H0_H0 ;  /* 0x20000073ff717230 */ /* 0x000fe40000004100 */
[C---:B------:R-:W-:Y:S01]  /*66f0*/  FMUL R30, R78.reuse, R34 ;  /* 0x000000224e1e7220 */ /* 0x040fe20000400000 */
[----:B------:R-:W-:Y:S01]  /*6700*/  F2FP.F16.E4M3.UNPACK_B R143, R163 ;  /* 0x000000a3ff8f723e */ /* 0x000fe200020006ff */
[C---:B------:R-:W-:Y:S01]  /*6710*/  FMUL R35, R78.reuse, R35 ;  /* 0x000000234e237220 */ /* 0x040fe20000400000 */
[----:B------:R-:W-:Y:S01]  /*6720*/  HADD2.F32 R115, -RZ, R117.H0_H0 ;  /* 0x20000075ff737230 */ /* 0x000fe20000004100 */
[----:B------:R-:W-:Y:S01]  /*6730*/  F2FP.SATFINITE.E4M3.F32.PACK_AB_MERGE_C R210, R31, R26, RZ ;  /* 0x0000001a1fd2723e */ /* 0x000fe200048070ff */
[C---:B------:R-:W-:Y:S01]  /*6740*/  FFMA R30, R81.reuse, R111, R30 ;  /* 0x0000006f511e7223 */ /* 0x040fe2000000001e */
[C---:B------:R-:W-:Y:S01]  /*6750*/  FFMA R35, R81.reuse, R114, R35 ;  /* 0x0000007251237223 */ /* 0x040fe20000000023 */
[C---:B------:R-:W-:Y:S01]  /*6760*/  FFMA R32, R81.reuse, R113, R32 ;  /* 0x0000007151207223 */ /* 0x040fe20000000020 */
[----:B------:R-:W-:Y:S01]  /*6770*/  F2FP.F16.E4M3.UNPACK_B R145, R163.H1 ;  /* 0x000000a3ff91723e */ /* 0x000fe200030006ff */
[----:B------:R-:W-:Y:S01]  /*6780*/  FFMA R33, R81, R116, R33 ;  /* 0x0000007451217223 */ /* 0x000fe20000000021 */
[----:B------:R-:W-:Y:S01]  /*6790*/  F2FP.SATFINITE.E4M3.F32.PACK_AB_MERGE_C R210, R25, R24, R210 ;  /* 0x0000001819d2723e */ /* 0x000fe200048070d2 */
[----:B------:R-:W-:Y:S01]  /*67a0*/  HADD2.F32 R144, -RZ, R143.H1_H1 ;  /* 0x3000008fff907230 */ /* 0x000fe20000004100 */
[----:B------:R-:W-:Y:S01]  /*67b0*/  F2FP.SATFINITE.E4M3.F32.PACK_AB_MERGE_C R211, R35, R30, RZ ;  /* 0x0000001e23d3723e */ /* 0x000fe200048070ff */
[----:B------:R-:W-:Y:S02]  /*67c0*/  HADD2.F32 R118, -RZ, R117.H1_H1 ;  /* 0x30000075ff767230 */ /* 0x000fe40000004100 */
[C---:B------:R-:W-:Y:S01]  /*67d0*/  FMUL R34, R78.reuse, R38 ;  /* 0x000000264e227220 */ /* 0x040fe20000400000 */
[----:B------:R-:W-:Y:S01]  /*67e0*/  HADD2.F32 R117, -RZ, R119.H0_H0 ;  /* 0x20000077ff757230 */ /* 0x000fe20000004100 */
[----:B------:R-:W-:Y:S01]  /*67f0*/  F2FP.SATFINITE.E4M3.F32.PACK_AB_MERGE_C R211, R29, R28, R211 ;  /* 0x0000001c1dd3723e */ /* 0x000fe200048070d3 */
[C---:B------:R-:W-:Y:S01]  /*6800*/  FMUL R39, R78.reuse, R39 ;  /* 0x000000274e277220 */ /* 0x040fe20000400000 */
[--C-:B------:R-:W-:Y:S02]  /*6810*/  HADD2.F32 R119, -RZ, R121.reuse.H0_H0 ;  /* 0x20000079ff777230 */ /* 0x100fe40000004100 */
[C---:B------:R-:W-:Y:S01]  /*6820*/  FFMA R34, R81.reuse, R115, R34 ;  /* 0x0000007351227223 */ /* 0x040fe20000000022 */
[----:B------:R-:W-:Y:S01]  /*6830*/  HADD2.F32 R122, -RZ, R121.H1_H1 ;  /* 0x30000079ff7a7230 */ /* 0x000fe20000004100 */
[----:B------:R1:W-:Y:S01]  /*6840*/  STS.128 [R192+0x8010], R208 ;  /* 0x008010d0c0007388 */ /* 0x0003e20000000c00 */
[----:B------:R-:W-:Y:S02]  /*6850*/  HADD2.F32 R121, -RZ, R123.H0_H0 ;  /* 0x2000007bff797230 */ /* 0x000fe40000004100 */
[C---:B------:R-:W-:Y:S01]  /*6860*/  FFMA R39, R81.reuse, R118, R39 ;  /* 0x0000007651277223 */ /* 0x040fe20000000027 */
[C---:B------:R-:W-:Y:S01]  /*6870*/  FFMA R36, R81.reuse, R117, R36 ;  /* 0x0000007551247223 */ /* 0x040fe20000000024 */
[----:B------:R-:W-:Y:S01]  /*6880*/  FFMA R37, R81, R120, R37 ;  /* 0x0000007851257223 */ /* 0x000fe20000000025 */
[C---:B------:R-:W-:Y:S01]  /*6890*/  FMUL R38, R78.reuse, R42 ;  /* 0x0000002a4e267220 */ /* 0x040fe20000400000 */
[----:B------:R-:W-:Y:S01]  /*68a0*/  ISETP.NE.AND P0, PT, R189, RZ, PT ;  /* 0x000000ffbd00720c */ /* 0x000fe20003f05270 */
[C---:B------:R-:W-:Y:S01]  /*68b0*/  FMUL R43, R78.reuse, R43 ;  /* 0x0000002b4e2b7220 */ /* 0x040fe20000400000 */
[--C-:B------:R-:W-:Y:S01]  /*68c0*/  HADD2.F32 R123, -RZ, R125.reuse.H0_H0 ;  /* 0x2000007dff7b7230 */ /* 0x100fe20000004100 */
[----:B------:R-:W-:Y:S01]  /*68d0*/  F2FP.SATFINITE.E4M3.F32.PACK_AB_MERGE_C R212, R39, R34, RZ ;  /* 0x0000002227d4723e */ /* 0x000fe200048070ff */
[C---:B------:R-:W-:Y:S01]  /*68e0*/  FFMA R38, R81.reuse, R119, R38 ;  /* 0x0000007751267223 */ /* 0x040fe20000000026 */
[C---:B------:R-:W-:Y:S01]  /*68f0*/  FFMA R43, R81.reuse, R122, R43 ;  /* 0x0000007a512b7223 */ /* 0x040fe2000000002b */
[----:B------:R-:W-:Y:S01]  /*6900*/  FFMA R40, R81, R121, R40 ;  /* 0x0000007951287223 */ /* 0x000fe20000000028 */
[----:B------:R-:W-:Y:S01]  /*6910*/  F2FP.SATFINITE.E4M3.F32.PACK_AB_MERGE_C R212, R33, R32, R212 ;  /* 0x0000002021d4723e */ /* 0x000fe200048070d4 */
[----:B------:R-:W-:Y:S01]  /*6920*/  FFMA R41, R81, R124, R41 ;  /* 0x0000007c51297223 */ /* 0x000fe20000000029 */
[----:B------:R-:W-:Y:S01]  /*6930*/  HADD2.F32 R126, -RZ, R125.H1_H1 ;  /* 0x3000007dff7e7230 */ /* 0x000fe20000004100 */
[----:B------:R-:W-:Y:S01]  /*6940*/  F2FP.SATFINITE.E4M3.F32.PACK_AB_MERGE_C R213, R43, R38, RZ ;  /* 0x000000262bd5723e */ /* 0x000fe200048070ff */
[----:B------:R-:W-:Y:S02]  /*6950*/  HADD2.F32 R125, -RZ, R127.H0_H0 ;  /* 0x2000007fff7d7230 */ /* 0x000fe40000004100 */
[C---:B------:R-:W-:Y:S01]  /*6960*/  FMUL R42, R78.reuse, R46 ;  /* 0x0000002e4e2a7220 */ /* 0x040fe20000400000 */
[----:B------:R-:W-:Y:S01]  /*6970*/  FMUL R47, R78, R47 ;  /* 0x0000002f4e2f7220 */ /* 0x000fe20000400000 */
[--C-:B------:R-:W-:Y:S01]  /*6980*/  HADD2.F32 R127, -RZ, R129.reuse.H0_H0 ;  /* 0x20000081ff7f7230 */ /* 0x100fe20000004100 */
[----:B------:R-:W-:Y:S01]  /*6990*/  F2FP.SATFINITE.E4M3.F32.PACK_AB_MERGE_C R213, R37, R36, R213 ;  /* 0x0000002425d5723e */ /* 0x000fe200048070d5 */
[C---:B------:R-:W-:Y:S01]  /*69a0*/  FFMA R42, R81.reuse, R123, R42 ;  /* 0x0000007b512a7223 */ /* 0x040fe2000000002a */
[C---:B------:R-:W-:Y:S01]  /*69b0*/  FFMA R47, R81.reuse, R126, R47 ;  /* 0x0000007e512f7223 */ /* 0x040fe2000000002f */
[C---:B------:R-:W-:Y:S01]  /*69c0*/  FFMA R44, R81.reuse, R125, R44 ;  /* 0x0000007d512c7223 */ /* 0x040fe2000000002c */
[----:B------:R-:W-:Y:S01]  /*69d0*/  ISETP.NE.AND P6, PT, R198, RZ, PT ;  /* 0x000000ffc600720c */ /* 0x000fe20003fc5270 */
[----:B------:R-:W-:Y:S01]  /*69e0*/  FFMA R45, R81, R128, R45 ;  /* 0x00000080512d7223 */ /* 0x000fe2000000002d */
[----:B------:R-:W-:Y:S01]  /*69f0*/  HADD2.F32 R130, -RZ, R129.H1_H1 ;  /* 0x30000081ff827230 */ /* 0x000fe20000004100 */
[----:B------:R-:W-:Y:S01]  /*6a00*/  F2FP.SATFINITE.E4M3.F32.PACK_AB_MERGE_C R214, R47, R42, RZ ;  /* 0x0000002a2fd6723e */ /* 0x000fe200048070ff */
[----:B------:R-:W-:Y:S02]  /*6a10*/  HADD2.F32 R129, -RZ, R131.H0_H0 ;  /* 0x20000083ff817230 */ /* 0x000fe40000004100 */
[C---:B------:R-:W-:Y:S01]  /*6a20*/  FMUL R46, R78.reuse, R50 ;  /* 0x000000324e2e7220 */ /* 0x040fe20000400000 */
[C---:B------:R-:W-:Y:S01]  /*6a30*/  FMUL R51, R78.reuse, R51 ;  /* 0x000000334e337220 */ /* 0x040fe20000400000 */
[--C-:B------:R-:W-:Y:S02]  /*6a40*/  HADD2.F32 R131, -RZ, R133.reuse.H0_H0 ;  /* 0x20000085ff837230 */ /* 0x100fe40000004100 */
[C---:B------:R-:W-:Y:S01]  /*6a50*/  FMUL R50, R78.reuse, R54 ;  /* 0x000000364e327220 */ /* 0x040fe20000400000 */
[C---:B------:R-:W-:Y:S01]  /*6a60*/  FFMA R46, R81.reuse, R127, R46 ;  /* 0x0000007f512e7223 */ /* 0x040fe2000000002e */
[----:B------:R-:W-:Y:S02]  /*6a70*/  HADD2.F32 R134, -RZ, R133.H1_H1 ;  /* 0x30000085ff867230 */ /* 0x000fe40000004100 */
[C---:B------:R-:W-:Y:S01]  /*6a80*/  FFMA R51, R81.reuse, R130, R51 ;  /* 0x0000008251337223 */ /* 0x040fe20000000033 */
[----:B------:R-:W-:Y:S02]  /*6a90*/  HADD2.F32 R133, -RZ, R135.H0_H0 ;  /* 0x20000087ff857230 */ /* 0x000fe40000004100 */
[C---:B------:R-:W-:Y:S01]  /*6aa0*/  FMUL R55, R78.reuse, R55 ;  /* 0x000000374e377220 */ /* 0x040fe20000400000 */
[C---:B------:R-:W-:Y:S01]  /*6ab0*/  FFMA R48, R81.reuse, R129, R48 ;  /* 0x0000008151307223 */ /* 0x040fe20000000030 */
[C---:B------:R-:W-:Y:S01]  /*6ac0*/  FFMA R49, R81.reuse, R132, R49 ;  /* 0x0000008451317223 */ /* 0x040fe20000000031 */
[--C-:B------:R-:W-:Y:S02]  /*6ad0*/  HADD2.F32 R135, -RZ, R137.reuse.H0_H0 ;  /* 0x20000089ff877230 */ /* 0x100fe40000004100 */
[C---:B------:R-:W-:Y:S01]  /*6ae0*/  FFMA R50, R81.reuse, R131, R50 ;  /* 0x0000008351327223 */ /* 0x040fe20000000032 */
[----:B------:R-:W-:Y:S02]  /*6af0*/  HADD2.F32 R138, -RZ, R137.H1_H1 ;  /* 0x30000089ff8a7230 */ /* 0x000fe40000004100 */
[C---:B------:R-:W-:Y:S01]  /*6b00*/  FMUL R54, R78.reuse, R58 ;  /* 0x0000003a4e367220 */ /* 0x040fe20000400000 */
[----:B------:R-:W-:Y:S02]  /*6b10*/  HADD2.F32 R137, -RZ, R139.H0_H0 ;  /* 0x2000008bff897230 */ /* 0x000fe40000004100 */
[C---:B------:R-:W-:Y:S01]  /*6b20*/  FFMA R55, R81.reuse, R134, R55 ;  /* 0x0000008651377223 */ /* 0x040fe20000000037 */
        /* <DEDUP_REMOVED lines=16> */
[----:B------:R-:W-:Y:S01]  /*6c30*/  FFMA R63, R81, R142, R63 ;  /* 0x0000008e513f7223 */ /* 0x000fe2000000003f */
[----:B------:R-:W-:Y:S01]  /*6c40*/  FMUL R67, R78, R67 ;  /* 0x000000434e437220 */ /* 0x000fe20000400000 */
[----:B------:R-:W-:Y:S01]  /*6c50*/  F2FP.SATFINITE.E4M3.F32.PACK_AB_MERGE_C R215, R51, R46, RZ ;  /* 0x0000002e33d7723e */ /* 0x000fe200048070ff */
[C---:B------:R-:W-:Y:S01]  /*6c60*/  FFMA R60, R81.reuse, R141, R60 ;  /* 0x0000008d513c7223 */ /* 0x040fe2000000003c */
[C---:B------:R-:W-:Y:S01]  /*6c70*/  FFMA R61, R81.reuse, R144, R61 ;  /* 0x00000090513d7223 */ /* 0x040fe2000000003d */
[C---:B------:R-:W-:Y:S01]  /*6c80*/  FFMA R62, R81.reuse, R143, R62 ;  /* 0x0000008f513e7223 */ /* 0x040fe2000000003e */
[----:B------:R-:W-:Y:S01]  /*6c90*/  FFMA R67, R81, R146, R67 ;  /* 0x0000009251437223 */ /* 0x000fe20000000043 */
[----:B------:R-:W-:Y:S02]  /*6ca0*/  F2FP.SATFINITE.E4M3.F32.PACK_AB_MERGE_C R214, R41, R40, R214 ;  /* 0x0000002829d6723e */ /* 0x000fe400048070d6 */
[----:B------:R-:W-:Y:S02]  /*6cb0*/  F2FP.SATFINITE.E4M3.F32.PACK_AB_MERGE_C R215, R45, R44, R215 ;  /* 0x0000002c2dd7723e */ /* 0x000fe400048070d7 */
[----:B------:R-:W-:Y:S02]  /*6cc0*/  F2FP.SATFINITE.E4M3.F32.PACK_AB_MERGE_C R216, R55, R50, RZ ;  /* 0x0000003237d8723e */ /* 0x000fe400048070ff */
[----:B------:R-:W-:Y:S01]  /*6cd0*/  F2FP.SATFINITE.E4M3.F32.PACK_AB_MERGE_C R217, R59, R54, RZ ;  /* 0x000000363bd9723e */ /* 0x000fe200048070ff */
[----:B------:R1:W-:Y:S01]  /*6ce0*/  STS.128 [R195+0x8020], R212 ;  /* 0x008020d4c3007388 */ /* 0x0003e20000000c00 */
[----:B------:R-:W-:Y:S02]  /*6cf0*/  F2FP.SATFINITE.E4M3.F32.PACK_AB_MERGE_C R218, R63, R58, RZ ;  /* 0x0000003a3fda723e */ /* 0x000fe400048070ff */
[----:B------:R-:W-:Y:S02]  /*6d00*/  F2FP.SATFINITE.E4M3.F32.PACK_AB_MERGE_C R219, R67, R62, RZ ;  /* 0x0000003e43db723e */ /* 0x000fe400048070ff */
[----:B------:R-:W-:Y:S02]  /*6d10*/  F2FP.SATFINITE.E4M3.F32.PACK_AB_MERGE_C R216, R49, R48, R216 ;  /* 0x0000003031d8723e */ /* 0x000fe400048070d8 */
[----:B------:R-:W-:Y:S02]  /*6d20*/  F2FP.SATFINITE.E4M3.F32.PACK_AB_MERGE_C R217, R53, R52, R217 ;  /* 0x0000003435d9723e */ /* 0x000fe400048070d9 */
[----:B------:R-:W-:Y:S02]  /*6d30*/  F2FP.SATFINITE.E4M3.F32.PACK_AB_MERGE_C R218, R57, R56, R218 ;  /* 0x0000003839da723e */ /* 0x000fe400048070da */
[----:B------:R-:W-:Y:S02]  /*6d40*/  F2FP.SATFINITE.E4M3.F32.PACK_AB_MERGE_C R219, R61, R60, R219 ;  /* 0x0000003c3ddb723e */ /* 0x000fe400048070db */
[----:B------:R-:W-:Y:S02]  /*6d50*/  LEA R204, R181, UR49, 0x3 ;  /* 0x00000031b5cc7c11 */ /* 0x000fe4000f8e18ff */
[----:B------:R-:W-:Y:S01]  /*6d60*/  @P6 SHF.L.U32 R221, R180, 0x1f, RZ ;  /* 0x0000001fb4dd6819 */ /* 0x000fe200000006ff */
[----:B------:R1:W-:Y:S01]  /*6d70*/  STS.128 [R194+0x8010], R216 ;  /* 0x008010d8c2007388 */ /* 0x0003e20000000c00 */
[----:B------:R-:W-:Y:S01]  /*6d80*/  @!PT LDS RZ, [RZ] ;  /* 0x00000000fffff984 */ /* 0x000fe20000000800 */
[----:B------:R-:W-:Y:S01]  /*6d90*/  @!PT LDS RZ, [RZ] ;  /* 0x00000000fffff984 */ /* 0x000fe20000000800 */
[----:B------:R-:W-:Y:S01]  /*6da0*/  @!PT LDS RZ, [RZ] ;  /* 0x00000000fffff984 */ /* 0x000fe20000000800 */
[----:B------:R-:W-:Y:S01]  /*6db0*/  @!PT LDS RZ, [RZ] ;  /* 0x00000000fffff984 */ /* 0x000fe20000000800 */
[----:B------:R2:W-:Y:S07]  /*6dc0*/  MEMBAR.ALL.CTA ;  /* 0x0000000000007992 */ /* 0x0005ee0000008000 */
[----:B--2---:R-:W2:Y:S02]  /*6dd0*/  FENCE.VIEW.ASYNC.S ;  /* 0x00000000000073c6 */ /* 0x004ea40000000000 */
[----:B--2---:R-:W-:Y:S06]  /*6de0*/  BAR.SYNC.DEFER_BLOCKING 0x1, 0x80 ;  /* 0x0042000000007b1d */ /* 0x004fec0000010000 */
[----:B------:R-:W-:Y:S05]  /*6df0*/  @P0 BRA `(.L_x_101) ;  /* 0x0000000000280947 */ /* 0x000fea0003800000 */
[----:B------:R-:W-:Y:S02]  /*6e00*/  UIADD3 UR4, UPT, UPT, UR49, 0x8200, URZ ;  /* 0x0000820031047890 */ /* 0x000fe4000fffe0ff */
[----:B------:R-:W-:Y:S01]  /*6e10*/  UIADD3 UR6, UP0, UPT, UR52, 0x680, URZ ;  /* 0x0000068034067890 */ /* 0x000fe2000ff1e0ff */
[----:B------:R-:W-:Y:S03]  /*6e20*/  UMOV UR43, UR36 ;  /* 0x00000024002b7c82 */ /* 0x000fe60008000000 */
[----:B------:R-:W-:Y:S01]  /*6e30*/  MOV R188, UR4 ;  /* 0x0000000400bc7c02 */ /* 0x000fe20008000f00 */
[----:B------:R-:W-:Y:S03]  /*6e40*/  UIADD3.X UR7, UPT, UPT, URZ, UR53, URZ, UP0, !UPT ;  /* 0x00000035ff077290 */ /* 0x000fe600087fe4ff */
[----:B------:R-:W-:Y:S11]  /*6e50*/  R2UR UR40, R188 ;  /* 0x00000000bc2872ca */ /* 0x000ff600000e0000 */
[----:B------:R-:W-:Y:S02]  /*6e60*/  @!UPT UIADD3 URZ, UPT, UPT, URZ, URZ, URZ ;  /* 0x000000fffffff290 */ /* 0x000fe4000fffe0ff */
[----:B------:R2:W-:Y:S01]  /*6e70*/  UTMASTG.3D [UR40], [UR6] ;  /* 0x00000028060073b5 */ /* 0x0005e20008010000 */
[----:B------:R0:W-:Y:S01]  /*6e80*/  UTMACMDFLUSH ;  /* 0x00000000000079b7 */ /* 0x0001e20000000000 */
[----:B--2---:R-:W-:Y:S04]  /*6e90*/  DEPBAR.LE SB0, 0x1 ;  /* 0x000080400000791a */ /* 0x004fe80000000000 */
.L_x_101:
[----:B------:R-:W-:Y:S05]  /*6ea0*/  BSYNC.RECONVERGENT B0 ;  /* 0x0000000000007941 */ /* 0x000fea0003800200 */
.L_x_100:
[----:B------:R-:W-:Y:S06]  /*6eb0*/  BAR.SYNC.DEFER_BLOCKING 0x1, 0x80 ;  /* 0x0042000000007b1d */ /* 0x000fec0000010000 */
[----:B------:R-:W2:Y:S01]  /*6ec0*/  @P6 SYNCS.PHASECHK.TRANS64.TRYWAIT P0, [R204+URZ+0x70], R221 ;  /* 0x000070ddcc0065a7 */ /* 0x000ea200080011ff */
[----:B------:R-:W-:Y:S01]  /*6ed0*/  BSSY B1, `(.L_x_102) ;  /* 0x0000023000017945 */ /* 0x000fe20003800000 */
[----:B--2---:R-:W-:Y:S03]  /*6ee0*/  @P6 SEL R196, RZ, 0x1, !P0 ;  /* 0x00000001ffc46807 */ /* 0x004fe60004000000 */
[----:B------:R-:W-:Y:S05]  /*6ef0*/  @!P6 BRA `(.L_x_103) ;  /* 0x000000000080e947 */ /* 0x000fea0003800000 */
[----:B------:R-:W-:Y:S01]  /*6f00*/  ISETP.NE.AND P1, PT, R197, RZ, PT ;  /* 0x000000ffc500720c */ /* 0x000fe20003f25270 */
[----:B------:R-:W-:Y:S01]  /*6f10*/  BSSY B0, `(.L_x_104) ;  /* 0x000000a000007945 */ /* 0x000fe20003800000 */
[----:B------:R-:W-:Y:S11]  /*6f20*/  ISETP.NE.AND P0, PT, R196, RZ, PT ;  /* 0x000000ffc400720c */ /* 0x000ff60003f05270 */
[----:B------:R-:W-:Y:S04]  /*6f30*/  @P1 IMAD R0, R181, 0x2000, R186 ;  /* 0x00002000b5001824 */ /* 0x000fe800078e02ba */
[C---:B------:R-:W-:Y:S01]  /*6f40*/  @P1 IMAD.IADD R6, R0.reuse, 0x1, R199 ;  /* 0x0000000100061824 */ /* 0x040fe200078e02c7 */
[----:B------:R-:W-:Y:S03]  /*6f50*/  @P1 IADD3 R4, PT, PT, R0, R207, RZ ;  /* 0x000000cf00041210 */ /* 0x000fe60007ffe0ff */
[----:B------:R-:W-:Y:S01]  /*6f60*/  @P1 IMAD.IADD R2, R205, 0x1, R6 ;  /* 0x00000001cd021824 */ /* 0x000fe200078e0206 */
[----:B------:R-:W-:Y:S06]  /*6f70*/  @P0 BRA `(.L_x_105) ;  /* 0x00000000000c0947 */ /* 0x000fec0003800000 */
[----:B------:R-:W-:Y:S04]  /*6f80*/  SHF.L.U32 R3, R180, 0x1f, RZ ;  /* 0x0000001fb4037819 */ /* 0x000fe800000006ff */
[----:B------:R-:W2:Y:S02]  /*6f90*/  SYNCS.PHASECHK.TRANS64.TRYWAIT P0, [R204+URZ+0x70], R3 ;  /* 0x00007003cc0075a7 */ /* 0x000ea400080011ff */
[----:B--2---:R-:W-:Y:S05]  /*6fa0*/  @!P0 BRA `(.L_x_106) ;  /* 0x0000004c00148947 */ /* 0x004fea0003800000 */
.L_x_105:
[----:B------:R-:W-:Y:S05]  /*6fb0*/  BSYNC B0 ;  /* 0x0000000000007941 */ /* 0x000fea0003800000 */
.L_x_104:
[----:B------:R-:W-:Y:S01]  /*6fc0*/  ISETP.NE.AND P0, PT, R197, RZ, PT ;  /* 0x000000ffc500720c */ /* 0x000fe20003f05270 */
[----:B--2---:R-:W-:Y:S02]  /*6fd0*/  VIADD R204, R204, 0x90 ;  /* 0x00000090cccc7836 */ /* 0x004fe40000000000 */
[----:B------:R-:W-:Y:S02]  /*6fe0*/  IMAD.U32 R3, RZ, RZ, UR37 ;  /* 0x00000025ff037e24 */ /* 0x000fe4000f8e00ff */
[----:B------:R-:W-:Y:S03]  /*6ff0*/  VIADD R181, R181, 0x1 ;  /* 0x00000001b5b57836 */ /* 0x000fe60000000000 */
[----:B------:R-:W-:Y:S05]  /*7000*/  PRMT R3, R3, 0x654, R204 ;  /* 0x0000065403037816 */ /* 0x000fea00000000cc */
[----:B------:R2:W3:Y:S04]  /*7010*/  @P0 LDS.128 R148, [R0] ;  /* 0x0000000000940984 */ /* 0x0004e80000000c00 */
[----:B------:R2:W4:Y:S04]  /*7020*/  @P0 LDS.128 R156, [R4+0x20] ;  /* 0x00002000049c0984 */ /* 0x0005280000000c00 */
        /* <DEDUP_REMOVED lines=9> */
[----:B------:R-:W-:Y:S01]  /*70c0*/  SEL R181, R181, RZ, P0 ;  /* 0x000000ffb5b57207 */ /* 0x000fe20000000000 */
[----:B-----5:R5:W-:Y:S02]  /*70d0*/  SYNCS.ARRIVE.TRANS64.RED.A1T0 RZ, [R3+URZ], RZ ;  /* 0x000000ff03ff79a7 */ /* 0x020be400081004ff */
[----:B-----5:R-:W-:Y:S04]  /*70e0*/  SEL R3, RZ, 0x1, P0 ;  /* 0x00000001ff037807 */ /* 0x020fe80000000000 */
[----:B--234-:R-:W-:Y:S02]  /*70f0*/  LOP3.LUT R180, R180, R3, RZ, 0x3c, !PT ;  /* 0x00000003b4b47212 */ /* 0x01cfe400078e3cff */
.L_x_103:
[----:B------:R-:W-:Y:S05]  /*7100*/  BSYNC B1 ;  /* 0x0000000000017941 */ /* 0x000fea0003800000 */
.L_x_102:
[----:B------:R-:W-:Y:S01]  /*7110*/  VIADD R0, R80, 0x40 ;  /* 0x0000004050007836 */ /* 0x000fe20000000000 */
[----:B------:R-:W-:Y:S04]  /*7120*/  BSSY.RECONVERGENT B6, `(.L_x_107) ;  /* 0x0000015000067945 */ /* 0x000fe80003800200 */
[----:B------:R-:W-:Y:S04]  /*7130*/  SHF.R.U32.HI R0, RZ, 0x15, R0 ;  /* 0x00000015ff007819 */ /* 0x000fe80000011600 */
[----:B------:R-:W-:Y:S11]  /*7140*/  LOP3.LUT P0, RZ, R0, 0x3, R173, 0x48, !PT ;  /* 0x0000000300ff7812 */ /* 0x000ff600078048ad */
[----:B------:R-:W-:Y:S02]  /*7150*/  @!UPT UIADD3 URZ, UPT, UPT, URZ, URZ, URZ ;  /* 0x000000fffffff290 */ /* 0x000fe4000fffe0ff */
[----:B------:R-:W-:Y:S05]  /*7160*/  @!P0 BRA `(.L_x_108) ;  /* 0x0000000000408947 */ /* 0x000fea0003800000 */
[----:B------:R-:W2:Y:S01]  /*7170*/  LDCU.64 UR8, c[0x4][0x78] ;  /* 0x01000f00ff0877ac */ /* 0x000ea20008000a00 */
[----:B------:R-:W-:Y:S01]  /*7180*/  MOV R3, 0x0 ;  /* 0x0000000000037802 */ /* 0x000fe20000000f00 */
[----:B------:R-:W-:Y:S02]  /*7190*/  HFMA2 R12, -RZ, RZ, 0, 5.9604644775390625e-08 ;  /* 0x00000001ff0c7431 */ /* 0x000fe400000001ff */
[----:B------:R-:W-:Y:S02]  /*71a0*/  IMAD.MOV.U32 R8, RZ, RZ, 0x192 ;  /* 0x00000192ff087424 */ /* 0x000fe400078e00ff */
[----:B------:R-:W-:Y:S01]  /*71b0*/  IMAD.MOV.U32 R13, RZ, RZ, RZ ;  /* 0x000000ffff0d7224 */ /* 0x000fe200078e00ff */
[----:B------:R-:W3:Y:S01]  /*71c0*/  LDCU.64 UR6, c[0x4][0x80] ;  /* 0x01001000ff0677ac */ /* 0x000ee20008000a00 */
[----:B------:R-:W4:Y:S01]  /*71d0*/  LDC.64 R2, c[0x4][R3] ;  /* 0x0100000003027b82 */ /* 0x000f220000000a00 */
[----:B------:R-:W5:Y:S01]  /*71e0*/  LDCU.64 UR4, c[0x4][0x18] ;  /* 0x01000300ff0477ac */ /* 0x000f620008000a00 */
[----:B--2---:R-:W-:Y:S01]  /*71f0*/  MOV R5, UR9 ;  /* 0x0000000900057c02 */ /* 0x004fe20008000f00 */
[----:B------:R-:W-:Y:S01]  /*7200*/  IMAD.U32 R4, RZ, RZ, UR8 ;  /* 0x00000008ff047e24 */ /* 0x000fe2000f8e00ff */
[----:B---3--:R-:W-:Y:S01]  /*7210*/  MOV R7, UR7 ;  /* 0x0000000700077c02 */ /* 0x008fe20008000f00 */
[----:B------:R-:W-:Y:S01]  /*7220*/  IMAD.U32 R6, RZ, RZ, UR6 ;  /* 0x00000006ff067e24 */ /* 0x000fe2000f8e00ff */
[----:B-----5:R-:W-:Y:S01]  /*7230*/  MOV R11, UR5 ;  /* 0x00000005000b7c02 */ /* 0x020fe20008000f00 */
[----:B------:R-:W-:Y:S02]  /*7240*/  IMAD.U32 R10, RZ, RZ, UR4 ;  /* 0x00000004ff0a7e24 */ /* 0x000fe4000f8e00ff */
[----:B------:R-:W-:Y:S07]  /*7250*/  LEPC R20, `(.L_x_108) ;  /* 0x000000001014794e */ /* 0x000fee0000000000 */
[----:B-1--4-:R-:W-:Y:S05]  /*7260*/  CALL.ABS.NOINC R2 ;  /* 0x0000000002007343 */ /* 0x012fea0003c00000 */
.L_x_108:
[----:B------:R-:W-:Y:S05]  /*7270*/  BSYNC.RECONVERGENT B6 ;  /* 0x0000000000067941 */ /* 0x000fea0003800200 */
.L_x_107:
[----:B------:R-:W-:Y:S01]  /*7280*/  F2FP.F16.E4M3.UNPACK_B R4, R149 ;  /* 0x00000095ff04723e */ /* 0x000fe200020006ff */
[----:B------:R-:W-:Y:S05]  /*7290*/  WARPSYNC.ALL ;  /* 0x0000000000007948 */ /* 0x000fea0003800000 */
[----:B------:R-:W-:Y:S01]  /*72a0*/  R2UR UR4, R80 ;  /* 0x00000000500472ca */ /* 0x000fe200000e0000 */
[--C-:B------:R-:W-:Y:S01]  /*72b0*/  HADD2.F32 R88, -RZ, R4.reuse.H0_H0 ;  /* 0x20000004ff587230 */ /* 0x100fe20000004100 */
[-C--:B------:R-:W-:Y:S01]  /*72c0*/  F2FP.F16.E4M3.UNPACK_B R0, R148.reuse ;  /* 0x00000094ff00723e */ /* 0x080fe200020006ff */
[----:B------:R-:W-:Y:S01]  /*72d0*/  HADD2.F32 R83, -RZ, R4.H1_H1 ;  /* 0x30000004ff537230 */ /* 0x000fe20000004100 */
[----:B------:R-:W-:Y:S01]  /*72e0*/  F2FP.F16.E4M3.UNPACK_B R4, R151 ;  /* 0x00000097ff04723e */ /* 0x000fe200020006ff */
[----:B------:R-:W-:Y:S01]  /*72f0*/  BSSY.RECONVERGENT B0, `(.L_x_109) ;  /* 0x0000116000007945 */ /* 0x000fe20003800200 */
[----:B------:R-:W-:Y:S01]  /*7300*/  F2FP.F16.E4M3.UNPACK_B R3, R148.H1 ;  /* 0x00000094ff03723e */ /* 0x000fe200030006ff */
[--C-:B------:R-:W-:Y:S01]  /*7310*/  HADD2.F32 R2, -RZ, R0.reuse.H0_H0 ;  /* 0x20000000ff027230 */ /* 0x100fe20000004100 */
[----:B-1----:R-:W-:Y:S01]  /*7320*/  F2FP.F16.E4M3.UNPACK_B R135, R162 ;  /* 0x000000a2ff87723e */ /* 0x002fe200020006ff */
[----:B------:R-:W-:Y:S01]  /*7330*/  HADD2.F32 R82, -RZ, R0.H1_H1 ;  /* 0x30000000ff527230 */ /* 0x000fe20000004100 */
[----:B------:R-:W-:Y:S01]  /*7340*/  F2FP.F16.E4M3.UNPACK_B R0, R149.H1 ;  /* 0x00000095ff00723e */ /* 0x000fe200030006ff */
[--C-:B------:R-:W-:Y:S01]  /*7350*/  HADD2.F32 R84, -RZ, R3.reuse.H0_H0 ;  /* 0x20000003ff547230 */ /* 0x100fe20000004100 */
[----:B------:R-:W-:Y:S01]  /*7360*/  F2FP.F16.E4M3.UNPACK_B R125, R159.H1 ;  /* 0x0000009fff7d723e */ /* 0x000fe200030006ff */
[----:B------:R-:W-:Y:S01]  /*7370*/  HADD2.F32 R86, -RZ, R3.H1_H1 ;  /* 0x30000003ff567230 */ /* 0x000fe20000004100 */
[-C--:B------:R-:W-:Y:S01]  /*7380*/  F2FP.F16.E4M3.UNPACK_B R3, R150.reuse ;  /* 0x00000096ff03723e */ /* 0x080fe200020006ff */
[--C-:B------:R-:W-:Y:S01]  /*7390*/  HADD2.F32 R90, -RZ, R0.reuse.H0_H0 ;  /* 0x20000000ff5a7230 */ /* 0x100fe20000004100 */
[----:B------:R-:W-:Y:S01]  /*73a0*/  ISETP.NE.AND P0, PT, R189, RZ, PT ;  /* 0x000000ffbd00720c */ /* 0x000fe20003f05270 */
[----:B------:R-:W-:Y:S01]  /*73b0*/  HADD2.F32 R85, -RZ, R0.H1_H1 ;  /* 0x30000000ff557230 */ /* 0x000fe20000004100 */
[----:B------:R-:W-:Y:S01]  /*73c0*/  F2FP.F16.E4M3.UNPACK_B R0, R150.H1 ;  /* 0x00000096ff00723e */ /* 0x000fe200030006ff */
[--C-:B------:R-:W-:Y:S01]  /*73d0*/  HADD2.F32 R92, -RZ, R3.reuse.H0_H0 ;  /* 0x20000003ff5c7230 */ /* 0x100fe20000004100 */
[----:B------:R-:W-:Y:S01]  /*73e0*/  ISETP.NE.AND P6, PT, R198, RZ, PT ;  /* 0x000000ffc600720c */ /* 0x000fe20003fc5270 */
[----:B------:R-:W-:Y:S01]  /*73f0*/  HADD2.F32 R87, -RZ, R3.H1_H1 ;  /* 0x30000003ff577230 */ /* 0x000fe20000004100 */
[----:B------:R-:W-:Y:S01]  /*7400*/  F2FP.F16.E4M3.UNPACK_B R3, R151.H1 ;  /* 0x00000097ff03723e */ /* 0x000fe200030006ff */
[--C-:B------:R-:W-:Y:S02]  /*7410*/  HADD2.F32 R94, -RZ, R0.reuse.H0_H0 ;  /* 0x20000000ff5e7230 */ /* 0x100fe40000004100 */
[----:B------:R-:W-:Y:S01]  /*7420*/  HADD2.F32 R89, -RZ, R0.H1_H1 ;  /* 0x30000000ff597230 */ /* 0x000fe20000004100 */
[-C--:B------:R-:W-:Y:S01]  /*7430*/  F2FP.F16.E4M3.UNPACK_B R0, R152.reuse ;  /* 0x00000098ff00723e */ /* 0x080fe200020006ff */
[--C-:B------:R-:W-:Y:S02]  /*7440*/  HADD2.F32 R96, -RZ, R4.reuse.H0_H0 ;  /* 0x20000004ff607230 */ /* 0x100fe40000004100 */
[----:B------:R-:W-:Y:S01]  /*7450*/  HADD2.F32 R91, -RZ, R4.H1_H1 ;  /* 0x30000004ff5b7230 */ /* 0x000fe20000004100 */
[-C--:B------:R-:W-:Y:S01]  /*7460*/  F2FP.F16.E4M3.UNPACK_B R4, R153.reuse ;  /* 0x00000099ff04723e */ /* 0x080fe200020006ff */
[--C-:B------:R-:W-:Y:S02]  /*7470*/  HADD2.F32 R100, -RZ, R0.reuse.H0_H0 ;  /* 0x20000000ff647230 */ /* 0x100fe40000004100 */
[----:B------:R-:W-:Y:S01]  /*7480*/  HADD2.F32 R95, -RZ, R0.H1_H1 ;  /* 0x30000000ff5f7230 */ /* 0x000fe20000004100 */
[----:B------:R-:W-:Y:S01]  /*7490*/  F2FP.F16.E4M3.UNPACK_B R0, R153.H1 ;  /* 0x00000099ff00723e */ /* 0x000fe200030006ff */
[--C-:B------:R-:W-:Y:S02]  /*74a0*/  HADD2.F32 R98, -RZ, R3.reuse.H0_H0 ;  /* 0x20000003ff627230 */ /* 0x100fe40000004100 */
[----:B------:R-:W-:Y:S01]  /*74b0*/  HADD2.F32 R93, -RZ, R3.H1_H1 ;  /* 0x30000003ff5d7230 */ /* 0x000fe20000004100 */
[----:B------:R-:W-:Y:S01]  /*74c0*/  F2FP.F16.E4M3.UNPACK_B R3, R152.H1 ;  /* 0x00000098ff03723e */ /* 0x000fe200030006ff */
[--C-:B------:R-:W-:Y:S02]  /*74d0*/  HADD2.F32 R106, -RZ, R0.reuse.H0_H0 ;  /* 0x20000000ff6a7230 */ /* 0x100fe40000004100 */
[----:B------:R-:W-:Y:S01]  /*74e0*/  HADD2.F32 R101, -RZ, R0.H1_H1 ;  /* 0x30000000ff657230 */ /* 0x000fe20000004100 */
[-C--:B------:R-:W-:Y:S01]  /*74f0*/  F2FP.F16.E4M3.UNPACK_B R0, R154.reuse.H1 ;  /* 0x0000009aff00723e */ /* 0x080fe200030006ff */
[--C-:B------:R-:W-:Y:S02]  /*7500*/  HADD2.F32 R104, -RZ, R4.reuse.H0_H0 ;  /* 0x20000004ff687230 */ /* 0x100fe40000004100 */
[----:B------:R-:W-:Y:S01]  /*7510*/  HADD2.F32 R99, -RZ, R4.H1_H1 ;  /* 0x30000004ff637230 */ /* 0x000fe20000004100 */
[----:B------:R-:W-:Y:S01]  /*7520*/  F2FP.F16.E4M3.UNPACK_B R4, R155 ;  /* 0x0000009bff04723e */ /* 0x000fe200020006ff */
[--C-:B------:R-:W-:Y:S02]  /*7530*/  HADD2.F32 R102, -RZ, R3.reuse.H0_H0 ;  /* 0x20000003ff667230 */ /* 0x100fe40000004100 */
[----:B------:R-:W-:Y:S01]  /*7540*/  HADD2.F32 R97, -RZ, R3.H1_H1 ;  /* 0x30000003ff617230 */ /* 0x000fe20000004100 */
[----:B------:R-:W-:Y:S01]  /*7550*/  F2FP.F16.E4M3.UNPACK_B R3, R154 ;  /* 0x0000009aff03723e */ /* 0x000fe200020006ff */
[--C-:B------:R-:W-:Y:S02]  /*7560*/  HADD2.F32 R110, -RZ, R0.reuse.H0_H0 ;  /* 0x20000000ff6e7230 */ /* 0x100fe40000004100 */
[----:B------:R-:W-:Y:S01]  /*7570*/  HADD2.F32 R105, -RZ, R0.H1_H1 ;  /* 0x30000000ff697230 */ /* 0x000fe20000004100 */
[-C--:B------:R-:W-:Y:S01]  /*7580*/  F2FP.F16.E4M3.UNPACK_B R0, R156.reuse ;  /* 0x0000009cff00723e */ /* 0x080fe200020006ff */
[--C-:B------:R-:W-:Y:S02]  /*7590*/  HADD2.F32 R112, -RZ, R4.reuse.H0_H0 ;  /* 0x20000004ff707230 */ /* 0x100fe40000004100 */
[----:B------:R-:W-:Y:S01]  /*75a0*/  HADD2.F32 R107, -RZ, R4.H1_H1 ;  /* 0x30000004ff6b7230 */ /* 0x000fe20000004100 */
[----:B------:R-:W-:Y:S01]  /*75b0*/  F2FP.F16.E4M3.UNPACK_B R4, R157 ;  /* 0x0000009dff04723e */ /* 0x000fe200020006ff */
[--C-:B------:R-:W-:Y:S02]  /*75c0*/  HADD2.F32 R108, -RZ, R3.reuse.H0_H0 ;  /* 0x20000003ff6c7230 */ /* 0x100fe40000004100 */
[----:B------:R-:W-:Y:S01]  /*75d0*/  HADD2.F32 R103, -RZ, R3.H1_H1 ;  /* 0x30000003ff677230 */ /* 0x000fe20000004100 */
[----:B------:R-:W-:Y:S01]  /*75e0*/  F2FP.F16.E4M3.UNPACK_B R3, R155.H1 ;  /* 0x0000009bff03723e */ /* 0x000fe200030006ff */
[--C-:B------:R-:W-:Y:S02]  /*75f0*/  HADD2.F32 R116, -RZ, R0.reuse.H0_H0 ;  /* 0x20000000ff747230 */ /* 0x100fe40000004100 */
[----:B------:R-:W-:Y:S01]  /*7600*/  HADD2.F32 R111, -RZ, R0.H1_H1 ;  /* 0x30000000ff6f7230 */ /* 0x000fe20000004100 */
[----:B------:R-:W-:Y:S01]  /*7610*/  F2FP.F16.E4M3.UNPACK_B R0, R156.H1 ;  /* 0x0000009cff00723e */ /* 0x000fe200030006ff */
[--C-:B------:R-:W-:Y:S02]  /*7620*/  HADD2.F32 R120, -RZ, R4.reuse.H0_H0 ;  /* 0x20000004ff787230 */ /* 0x100fe40000004100 */
[----:B------:R-:W-:Y:S02]  /*7630*/  HADD2.F32 R115, -RZ, R4.H1_H1 ;  /* 0x30000004ff737230 */ /* 0x000fe40000004100 */
[--C-:B------:R-:W-:Y:S01]  /*7640*/  HADD2.F32 R114, -RZ, R3.reuse.H0_H0 ;  /* 0x20000003ff727230 */ /* 0x100fe20000004100 */
[----:B------:R-:W1:Y:S01]  /*7650*/  LDTM.x64 R4, tmem[UR4+0x40] ;  /* 0x00004004000479ee */ /* 0x000e620008340000 */
[----:B------:R-:W-:Y:S01]  /*7660*/  HADD2.F32 R109, -RZ, R3.H1_H1 ;  /* 0x30000003ff6d7230 */ /* 0x000fe20000004100 */
[----:B------:R-:W-:Y:S01]  /*7670*/  F2FP.F16.E4M3.UNPACK_B R3, R157.H1 ;  /* 0x0000009dff03723e */ /* 0x000fe200030006ff */
        /* <DEDUP_REMOVED lines=14> */
[----:B------:R-:W-:Y:S01]  /*7760*/  F2FP.F16.E4M3.UNPACK_B R0, R160.H1 ;  /* 0x000000a0ff00723e */ /* 0x000fe200030006ff */
[--C-:B------:R-:W-:Y:S02]  /*7770*/  HADD2.F32 R132, -RZ, R3.reuse.H0_H0 ;  /* 0x20000003ff847230 */ /* 0x100fe40000004100 */
[C---:B-1----:R-:W-:Y:S01]  /*7780*/  FMUL R7, R78.reuse, R7 ;  /* 0x000000074e077220 */ /* 0x042fe20000400000 */
        /* <DEDUP_REMOVED lines=10> */
[C---:B------:R-:W-:Y:S01]  /*7830*/  FMUL R0, R78.reuse, R4 ;  /* 0x000000044e007220 */ /* 0x040fe20000400000 */
[--C-:B------:R-:W-:Y:S01]  /*7840*/  HADD2.F32 R140, -RZ, R135.reuse.H0_H0 ;  /* 0x20000087ff8c7230 */ /* 0x100fe20000004100 */
[----:B------:R-:W-:Y:S01]  /*7850*/  F2FP.F16.E4M3.UNPACK_B R4, R163 ;  /* 0x000000a3ff04723e */ /* 0x000fe200020006ff */
[----:B------:R-:W-:Y:S02]  /*7860*/  HADD2.F32 R135, -RZ, R135.H1_H1 ;  /* 0x30000087ff877230 */ /* 0x000fe40000004100 */
[C---:B------:R-:W-:Y:S01]  /*7870*/  FFMA R0, R81.reuse, R2, R0 ;  /* 0x0000000251007223 */ /* 0x040fe20000000000 */
[C---:B------:R-:W-:Y:S01]  /*7880*/  FMUL R2, R78.reuse, R5 ;  /* 0x000000054e027220 */ /* 0x040fe20000400000 */
[--C-:B------:R-:W-:Y:S01]  /*7890*/  HADD2.F32 R142, -RZ, R3.reuse.H0_H0 ;  /* 0x20000003ff8e7230 */ /* 0x100fe20000004100 */
[----:B------:R-:W-:Y:S01]  /*78a0*/  F2FP.F16.E4M3.UNPACK_B R5, R163.H1 ;  /* 0x000000a3ff05723e */ /* 0x000fe200030006ff */
[----:B------:R-:W-:Y:S02]  /*78b0*/  HADD2.F32 R137, -RZ, R3.H1_H1 ;  /* 0x30000003ff897230 */ /* 0x000fe40000004100 */
[C---:B------:R-:W-:Y:S01]  /*78c0*/  FFMA R2, R81.reuse, R82, R2 ;  /* 0x0000005251027223 */ /* 0x040fe20000000002 */
[--C-:B------:R-:W-:Y:S02]  /*78d0*/  HADD2.F32 R82, -RZ, R4.reuse.H0_H0 ;  /* 0x20000004ff527230 */ /* 0x100fe40000004100 */
[C---:B------:R-:W-:Y:S01]  /*78e0*/  FMUL R3, R78.reuse, R6 ;  /* 0x000000064e037220 */ /* 0x040fe20000400000 */
[----:B------:R-:W-:Y:S02]  /*78f0*/  HADD2.F32 R139, -RZ, R4.H1_H1 ;  /* 0x30000004ff8b7230 */ /* 0x000fe40000004100 */
[C---:B------:R-:W-:Y:S01]  /*7900*/  FMUL R4, R78.reuse, R9 ;  /* 0x000000094e047220 */ /* 0x040fe20000400000 */
[--C-:B------:R-:W-:Y:S02]  /*7910*/  HADD2.F32 R141, -RZ, R5.reuse.H1_H1 ;  /* 0x30000005ff8d7230 */ /* 0x100fe40000004100 */
[C---:B------:R-:W-:Y:S01]  /*7920*/  FFMA R3, R81.reuse, R84, R3 ;  /* 0x0000005451037223 */ /* 0x040fe20000000003 */
[----:B------:R-:W-:Y:S01]  /*7930*/  FFMA R7, R81, R86, R7 ;  /* 0x0000005651077223 */ /* 0x000fe20000000007 */
[----:B------:R-:W-:Y:S02]  /*7940*/  HADD2.F32 R84, -RZ, R5.H0_H0 ;  /* 0x20000005ff547230 */ /* 0x000fe40000004100 */
[C---:B------:R-:W-:Y:S01]  /*7950*/  FMUL R5, R78.reuse, R10 ;  /* 0x0000000a4e057220 */ /* 0x040fe20000400000 */
[C---:B------:R-:W-:Y:S01]  /*7960*/  FMUL R6, R78.reuse, R11 ;  /* 0x0000000b4e067220 */ /* 0x040fe20000400000 */
[C---:B------:R-:W-:Y:S01]  /*7970*/  FMUL R11, R78.reuse, R16 ;  /* 0x000000104e0b7220 */ /* 0x040fe20000400000 */
[----:B------:R-:W-:Y:S01]  /*7980*/  F2FP.SATFINITE.E4M3.F32.PACK_AB_MERGE_C R143, R7, R3, RZ ;  /* 0x00000003078f723e */ /* 0x000fe200048070ff */
[C---:B------:R-:W-:Y:S01]  /*7990*/  FMUL R3, R78.reuse, R8 ;  /* 0x000000084e037220 */ /* 0x040fe20000400000 */
[C---:B------:R-:W-:Y:S01]  /*79a0*/  FMUL R7, R78.reuse, R12 ;  /* 0x0000000c4e077220 */ /* 0x040fe20000400000 */
[C---:B------:R-:W-:Y:S01]  /*79b0*/  FMUL R8, R78.reuse, R13 ;  /* 0x0000000d4e087220 */ /* 0x040fe20000400000 */
[C---:B------:R-:W-:Y:S01]  /*79c0*/  FMUL R12, R78.reuse, R17 ;  /* 0x000000114e0c7220 */ /* 0x040fe20000400000 */
[C---:B------:R-:W-:Y:S01]  /*79d0*/  FFMA R3, R81.reuse, R88, R3 ;  /* 0x0000005851037223 */ /* 0x040fe20000000003 */
[C---:B------:R-:W-:Y:S01]  /*79e0*/  FFMA R4, R81.reuse, R83, R4 ;  /* 0x0000005351047223 */ /* 0x040fe20000000004 */
[C---:B------:R-:W-:Y:S01]  /*79f0*/  FFMA R5, R81.reuse, R90, R5 ;  /* 0x0000005a51057223 */ /* 0x040fe20000000005 */
[C---:B------:R-:W-:Y:S01]  /*7a00*/  FFMA R6, R81.reuse, R85, R6 ;  /* 0x0000005551067223 */ /* 0x040fe20000000006 */
[C---:B------:R-:W-:Y:S01]  /*7a10*/  FFMA R7, R81.reuse, R92, R7 ;  /* 0x0000005c51077223 */ /* 0x040fe20000000007 */
[C---:B------:R-:W-:Y:S01]  /*7a20*/  FFMA R8, R81.reuse, R87, R8 ;  /* 0x0000005751087223 */ /* 0x040fe20000000008 */
[C---:B------:R-:W-:Y:S01]  /*7a30*/  FMUL R16, R78.reuse, R21 ;  /* 0x000000154e107220 */ /* 0x040fe20000400000 */
[----:B------:R-:W-:Y:S01]  /*7a40*/  FMUL R9, R78, R14 ;  /* 0x0000000e4e097220 */ /* 0x000fe20000400000 */
[----:B------:R-:W-:Y:S01]  /*7a50*/  F2FP.SATFINITE.E4M3.F32.PACK_AB_MERGE_C R5, R6, R5, RZ ;  /* 0x000000050605723e */ /* 0x000fe200048070ff */
[C---:B------:R-:W-:Y:S01]  /*7a60*/  FMUL R10, R78.reuse, R15 ;  /* 0x0000000f4e0a7220 */ /* 0x040fe20000400000 */
[C---:B------:R-:W-:Y:S01]  /*7a70*/  FMUL R15, R78.reuse, R20 ;  /* 0x000000144e0f7220 */ /* 0x040fe20000400000 */
[C---:B------:R-:W-:Y:S01]  /*7a80*/  FFMA R9, R81.reuse, R94, R9 ;  /* 0x0000005e51097223 */ /* 0x040fe20000000009 */
[C---:B------:R-:W-:Y:S01]  /*7a90*/  FMUL R20, R78.reuse, R25 ;  /* 0x000000194e147220 */ /* 0x040fe20000400000 */
[C---:B------:R-:W-:Y:S01]  /*7aa0*/  FFMA R10, R81.reuse, R89, R10 ;  /* 0x00000059510a7223 */ /* 0x040fe2000000000a */
[C---:B------:R-:W-:Y:S01]  /*7ab0*/  FFMA R11, R81.reuse, R96, R11 ;  /* 0x00000060510b7223 */ /* 0x040fe2000000000b */
[C---:B------:R-:W-:Y:S01]  /*7ac0*/  FFMA R12, R81.reuse, R91, R12 ;  /* 0x0000005b510c7223 */ /* 0x040fe2000000000c */
[C---:B------:R-:W-:Y:S01]  /*7ad0*/  FMUL R13, R78.reuse, R18 ;  /* 0x000000124e0d7220 */ /* 0x040fe20000400000 */
[----:B------:R-:W-:Y:S01]  /*7ae0*/  FMUL R14, R78, R19 ;  /* 0x000000134e0e7220 */ /* 0x000fe20000400000 */
[----:B------:R-:W-:Y:S01]  /*7af0*/  F2FP.SATFINITE.E4M3.F32.PACK_AB_MERGE_C R9, R10, R9, RZ ;  /* 0x000000090a09723e */ /* 0x000fe200048070ff */
[C---:B------:R-:W-:Y:S01]  /*7b00*/  FMUL R19, R78.reuse, R24 ;  /* 0x000000184e137220 */ /* 0x040fe20000400000 */
        /* <DEDUP_REMOVED lines=17> */
[----:B------:R-:W-:Y:S01]  /*7c20*/  FMUL R27, R78, R32 ;  /* 0x000000204e1b7220 */ /* 0x000fe20000400000 */
[C---:B------:R-:W-:Y:S01]  /*7c30*/  FFMA R21, R81.reuse, R106, R21 ;  /* 0x0000006a51157223 */ /* 0x040fe20000000015 */
[C---:B------:R-:W-:Y:S01]  /*7c40*/  FFMA R22, R81.reuse, R101, R22 ;  /* 0x0000006551167223 */ /* 0x040fe20000000016 */
[----:B------:R-:W-:Y:S01]  /*7c50*/  F2FP.SATFINITE.E4M3.F32.PACK_AB_MERGE_C R16, R16, R15, R17 ;  /* 0x0000000f1010723e */ /* 0x000fe20004807011 */
[C---:B------:R-:W-:Y:S01]  /*7c60*/  FFMA R23, R81.reuse, R108, R23 ;  /* 0x0000006c51177223 */ /* 0x040fe20000000017 */
[C---:B------:R-:W-:Y:S01]  /*7c70*/  FFMA R24, R81.reuse, R103, R24 ;  /* 0x0000006751187223 */ /* 0x040fe20000000018 */
[----:B------:R-:W-:Y:S01]  /*7c80*/  FMUL R32, R78, R37 ;  /* 0x000000254e207220 */ /* 0x000fe20000400000 */
[----:B------:R-:W-:Y:S01]  /*7c90*/  F2FP.SATFINITE.E4M3.F32.PACK_AB_MERGE_C R21, R22, R21, RZ ;  /* 0x000000151615723e */ /* 0x000fe200048070ff */
[C---:B------:R-:W-:Y:S01]  /*7ca0*/  FMUL R25, R78.reuse, R30 ;  /* 0x0000001e4e197220 */ /* 0x040fe20000400000 */
[C---:B------:R-:W-:Y:S01]  /*7cb0*/  FMUL R26, R78.reuse, R31 ;  /* 0x0000001f4e1a7220 */ /* 0x040fe20000400000 */
[----:B------:R-:W-:Y:S01]  /*7cc0*/  FMUL R31, R78, R36 ;  /* 0x000000244e1f7220 */ /* 0x000fe20000400000 */
[----:B------:R-:W-:Y:S01]  /*7cd0*/  F2FP.SATFINITE.E4M3.F32.PACK_AB_MERGE_C R17, R20, R19, R21 ;  /* 0x000000131411723e */ /* 0x000fe20004807015 */
        /* <DEDUP_REMOVED lines=8> */
[----:B------:R-:W-:Y:S01]  /*7d60*/  FMUL R35, R78, R40 ;  /* 0x000000284e237220 */ /* 0x000fe20000400000 */
[C---:B------:R-:W-:Y:S01]  /*7d70*/  FFMA R29, R81.reuse, R114, R29 ;  /* 0x00000072511d7223 */ /* 0x040fe2000000001d */
[----:B------:R-:W-:Y:S01]  /*7d80*/  F2FP.SATFINITE.E4M3.F32.PACK_AB_MERGE_C R18, R24, R23, R18 ;  /* 0x000000171812723e */ /* 0x000fe20004807012 */
        /* <DEDUP_REMOVED lines=22> */
[C---:B------:R-:W-:Y:S01]  /*7ef0*/  FMUL R41, R78.reuse, R46 ;  /* 0x0000002e4e297220 */ /* 0x040fe20000400000 */
[C---:B------:R-:W-:Y:S01]  /*7f00*/  FMUL R42, R78.reuse, R47 ;  /* 0x0000002f4e2a7220 */ /* 0x040fe20000400000 */
[C---:B------:R-:W-:Y:S01]  /*7f10*/  FFMA R40, R81.reuse, R119, R40 ;  /* 0x0000007751287223 */ /* 0x040fe20000000028 */
[--C-:B------:R-:W-:Y:S02]  /*7f20*/  HADD2.F32 R130, -RZ, R125.reuse.H0_H0 ;  /* 0x2000007dff827230 */ /* 0x100fe40000004100 */
[C---:B------:R-:W-:Y:S01]  /*7f30*/  FFMA R41, R81.reuse, R126, R41 ;  /* 0x0000007e51297223 */ /* 0x040fe20000000029 */
[----:B------:R-:W-:Y:S02]  /*7f40*/  HADD2.F32 R125, -RZ, R125.H1_H1 ;  /* 0x3000007dff7d7230 */ /* 0x000fe40000004100 */
[C---:B------:R-:W-:Y:S01]  /*7f50*/  FMUL R45, R78.reuse, R50 ;  /* 0x000000324e2d7220 */ /* 0x040fe20000400000 */
[C---:B------:R-:W-:Y:S01]  /*7f60*/  FFMA R42, R81.reuse, R121, R42 ;  /* 0x00000079512a7223 */ /* 0x040fe2000000002a */
[C---:B------:R-:W-:Y:S01]  /*7f70*/  FMUL R46, R78.reuse, R51 ;  /* 0x000000334e2e7220 */ /* 0x040fe20000400000 */
[C---:B------:R-:W-:Y:S01]  /*7f80*/  FFMA R43, R81.reuse, R128, R43 ;  /* 0x00000080512b7223 */ /* 0x040fe2000000002b */
[C---:B------:R-:W-:Y:S01]  /*7f90*/  FMUL R47, R78.reuse, R52 ;  /* 0x000000344e2f7220 */ /* 0x040fe20000400000 */
        /* <DEDUP_REMOVED lines=10> */
[C---:B------:R-:W-:Y:S01]  /*8040*/  FFMA R45, R81.reuse, R130, R45 ;  /* 0x00000082512d7223 */ /* 0x040fe2000000002d */
[C---:B------:R-:W-:Y:S01]  /*8050*/  FMUL R59, R78.reuse, R64 ;  /* 0x000000404e3b7220 */ /* 0x040fe20000400000 */
[C---:B------:R-:W-:Y:S01]  /*8060*/  FMUL R60, R78.reuse, R65 ;  /* 0x000000414e3c7220 */ /* 0x040fe20000400000 */
[C---:B------:R-:W-:Y:S01]  /*8070*/  FMUL R61, R78.reuse, R66 ;  /* 0x000000424e3d7220 */ /* 0x040fe20000400000 */
[----:B------:R-:W-:Y:S01]  /*8080*/  FMUL R62, R78, R67 ;  /* 0x000000434e3e7220 */ /* 0x000fe20000400000 */
[C---:B------:R-:W-:Y:S01]  /*8090*/  FFMA R46, R81.reuse, R125, R46 ;  /* 0x0000007d512e7223 */ /* 0x040fe2000000002e */
[----:B------:R-:W-:Y:S01]  /*80a0*/  F2FP.SATFINITE.E4M3.F32.PACK_AB_MERGE_C R64, R2, R0, R143 ;  /* 0x000000000240723e */ /* 0x000fe2000480708f */
[C---:B------:R-:W-:Y:S01]  /*80b0*/  FFMA R47, R81.reuse, R132, R47 ;  /* 0x00000084512f7223 */ /* 0x040fe2000000002f */
[----:B------:R-:W-:Y:S01]  /*80c0*/  F2FP.SATFINITE.E4M3.F32.PACK_AB_MERGE_C R65, R4, R3, R5 ;  /* 0x000000030441723e */ /* 0x000fe20004807005 */
[C---:B------:R-:W-:Y:S01]  /*80d0*/  FFMA R48, R81.reuse, R127, R48 ;  /* 0x0000007f51307223 */ /* 0x040fe20000000030 */
[----:B------:R-:W-:Y:S01]  /*80e0*/  F2FP.SATFINITE.E4M3.F32.PACK_AB_MERGE_C R66, R8, R7, R9 ;  /* 0x000000070842723e */ /* 0x000fe20004807009 */
[C---:B------:R-:W-:Y:S01]  /*80f0*/  FFMA R49, R81.reuse, R134, R49 ;  /* 0x0000008651317223 */ /* 0x040fe20000000031 */
[----:B------:R-:W-:Y:S01]  /*8100*/  F2FP.SATFINITE.E4M3.F32.PACK_AB_MERGE_C R67, R12, R11, R13 ;  /* 0x0000000b0c43723e */ /* 0x000fe2000480700d */
[----:B------:R-:W-:Y:S01]  /*8110*/  FMUL R53, R78, R58 ;  /* 0x0000003a4e357220 */ /* 0x000fe20000400000 */
[C---:B------:R-:W-:Y:S01]  /*8120*/  FFMA R50, R81.reuse, R129, R50 ;  /* 0x0000008151327223 */ /* 0x040fe20000000032 */
[C---:B------:R-:W-:Y:S01]  /*8130*/  FFMA R51, R81.reuse, R136, R51 ;  /* 0x0000008851337223 */ /* 0x040fe20000000033 */
[C---:B------:R-:W-:Y:S01]  /*8140*/  FFMA R52, R81.reuse, R131, R52 ;  /* 0x0000008351347223 */ /* 0x040fe20000000034 */
[----:B------:R1:W-:Y:S01]  /*8150*/  STS.128 [R172+UR49+0xa200], R64 ;  /* 0x00a20040ac007988 */ /* 0x0003e20008000c31 */
[C---:B------:R-:W-:Y:S01]  /*8160*/  FFMA R53, R81.reuse, R138, R53 ;  /* 0x0000008a51357223 */ /* 0x040fe20000000035 */
[----:B------:R-:W-:Y:S01]  /*8170*/  F2FP.SATFINITE.E4M3.F32.PACK_AB_MERGE_C R37, R38, R37, RZ ;  /* 0x000000252625723e */ /* 0x000fe200048070ff */
[C---:B------:R-:W-:Y:S01]  /*8180*/  FFMA R54, R81.reuse, R133, R54 ;  /* 0x0000008551367223 */ /* 0x040fe20000000036 */
[----:B------:R-:W-:Y:S01]  /*8190*/  FMUL R58, R78, R63 ;  /* 0x0000003f4e3a7220 */ /* 0x000fe20000400000 */
[C---:B------:R-:W-:Y:S01]  /*81a0*/  FFMA R55, R81.reuse, R140, R55 ;  /* 0x0000008c51377223 */ /* 0x040fe20000000037 */
[C---:B------:R-:W-:Y:S01]  /*81b0*/  FFMA R56, R81.reuse, R135, R56 ;  /* 0x0000008751387223 */ /* 0x040fe20000000038 */
[C---:B------:R-:W-:Y:S01]  /*81c0*/  FFMA R57, R81.reuse, R142, R57 ;  /* 0x0000008e51397223 */ /* 0x040fe20000000039 */
[----:B------:R1:W-:Y:S01]  /*81d0*/  STS.128 [R192+0xa010], R16 ;  /* 0x00a01010c0007388 */ /* 0x0003e20000000c00 */
[----:B------:R-:W-:Y:S01]  /*81e0*/  F2FP.SATFINITE.E4M3.F32.PACK_AB_MERGE_C R33, R36, R35, R37 ;  /* 0x000000232421723e */ /* 0x000fe20004807025 */
[C---:B------:R-:W-:Y:S01]  /*81f0*/  FFMA R58, R81.reuse, R137, R58 ;  /* 0x00000089513a7223 */ /* 0x040fe2000000003a */
[----:B------:R-:W-:Y:S01]  /*8200*/  F2FP.SATFINITE.E4M3.F32.PACK_AB_MERGE_C R34, R42, R41, RZ ;  /* 0x000000292a22723e */ /* 0x000fe200048070ff */
[C---:B------:R-:W-:Y:S01]  /*8210*/  FFMA R59, R81.reuse, R82, R59 ;  /* 0x00000052513b7223 */ /* 0x040fe2000000003b */
[----:B------:R-:W-:Y:S01]  /*8220*/  F2FP.SATFINITE.E4M3.F32.PACK_AB_MERGE_C R35, R46, R45, RZ ;  /* 0x0000002d2e23723e */ /* 0x000fe200048070ff */
        /* <DEDUP_REMOVED lines=25> */
[----:B------:R-:W-:Y:S02]  /*83c0*/  UIADD3 UR8, UP0, UPT, UR52, 0x680, URZ ;  /* 0x0000068034087890 */ /* 0x000fe4000ff1e0ff */
[----:B------:R-:W-:Y:S02]  /*83d0*/  UIADD3 UR5, UPT, UPT, UR41, 0x40, URZ ;  /* 0x0000004029057890 */ /* 0x000fe4000fffe0ff */
[----:B------:R-:W-:Y:S02]  /*83e0*/  UIADD3 UR4, UPT, UPT, UR49, 0xa200, URZ ;  /* 0x0000a20031047890 */ /* 0x000fe4000fffe0ff */
[----:B------:R-:W-:Y:S01]  /*83f0*/  UIADD3.X UR9, UPT, UPT, URZ, UR53, URZ, UP0, !UPT ;  /* 0x00000035ff097290 */ /* 0x000fe200087fe4ff */
[----:B------:R-:W-:Y:S01]  /*8400*/  UMOV UR6, UR42 ;  /* 0x0000002a00067c82 */ /* 0x000fe20008000000 */
[----:B------:R-:W-:Y:S07]  /*8410*/  UMOV UR7, UR36 ;  /* 0x0000002400077c82 */ /* 0x000fee0008000000 */
[----:B------:R2:W-:Y:S01]  /*8420*/  UTMASTG.3D [UR4], [UR8] ;  /* 0x00000004080073b5 */ /* 0x0005e20008010000 */
[----:B------:R0:W-:Y:S01]  /*8430*/  UTMACMDFLUSH ;  /* 0x00000000000079b7 */ /* 0x0001e20000000000 */
[----:B--2---:R-:W-:Y:S04]  /*8440*/  DEPBAR.LE SB0, 0x1 ;  /* 0x000080400000791a */ /* 0x004fe80000000000 */
.L_x_110:
[----:B------:R-:W-:Y:S05]  /*8450*/  BSYNC.RECONVERGENT B0 ;  /* 0x0000000000007941 */ /* 0x000fea0003800200 */
.L_x_109:
        /* <DEDUP_REMOVED lines=16> */
.L_x_114:
[----:B------:R-:W-:Y:S05]  /*8560*/  BSYNC B0 ;  /* 0x0000000000007941 */ /* 0x000fea0003800000 */
.L_x_113:
        /* <DEDUP_REMOVED lines=20> */
.L_x_112:
[----:B------:R-:W-:Y:S05]  /*86b0*/  BSYNC B1 ;  /* 0x0000000000017941 */ /* 0x000fea0003800000 */
.L_x_111:
[----:B--2---:R-:W-:Y:S01]  /*86c0*/  VIADD R0, R80, 0x80 ;  /* 0x0000008050007836 */ /* 0x004fe20000000000 */
        /* <DEDUP_REMOVED lines=10> */
[----:B------:R-:W5:Y:S01]  /*8770*/  LDCU.64 UR6, c[0x4][0x80] ;  /* 0x01001000ff0677ac */ /* 0x000f620008000a00 */
[----:B------:R-:W1:Y:S01]  /*8780*/  LDC.64 R2, c[0x4][R3] ;  /* 0x0100000003027b82 */ /* 0x000e620000000a00 */
[----:B------:R-:W3:Y:S01]  /*8790*/  LDCU.64 UR4, c[0x4][0x18] ;  /* 0x01000300ff0477ac */ /* 0x000ee20008000a00 */
[----:B--2---:R-:W-:Y:S01]  /*87a0*/  MOV R5, UR9 ;  /* 0x0000000900057c02 */ /* 0x004fe20008000f00 */
[----:B------:R-:W-:Y:S01]  /*87b0*/  IMAD.U32 R4, RZ, RZ, UR8 ;  /* 0x00000008ff047e24 */ /* 0x000fe2000f8e00ff */
[----:B-----5:R-:W-:Y:S01]  /*87c0*/  MOV R7, UR7 ;  /* 0x0000000700077c02 */ /* 0x020fe20008000f00 */
[----:B------:R-:W-:Y:S01]  /*87d0*/  IMAD.U32 R6, RZ, RZ, UR6 ;  /* 0x00000006ff067e24 */ /* 0x000fe2000f8e00ff */
[----:B---3--:R-:W-:Y:S01]  /*87e0*/  MOV R11, UR5 ;  /* 0x00000005000b7c02 */ /* 0x008fe20008000f00 */
[----:B------:R-:W-:Y:S02]  /*87f0*/  IMAD.U32 R10, RZ, RZ, UR4 ;  /* 0x00000004ff0a7e24 */ /* 0x000fe4000f8e00ff */
[----:B------:R-:W-:Y:S07]  /*8800*/  LEPC R20, `(.L_x_117) ;  /* 0x000000001014794e */ /* 0x000fee0000000000 */
[----:B-1--4-:R-:W-:Y:S05]  /*8810*/  CALL.ABS.NOINC R2 ;  /* 0x0000000002007343 */ /* 0x012fea0003c00000 */
.L_x_117:
[----:B------:R-:W-:Y:S05]  /*8820*/  BSYNC.RECONVERGENT B6 ;  /* 0x0000000000067941 */ /* 0x000fea0003800200 */
.L_x_116:
[----:B---3--:R-:W-:Y:S01]  /*8830*/  F2FP.F16.E4M3.UNPACK_B R4, R149 ;  /* 0x00000095ff04723e */ /* 0x008fe200020006ff */
        /* <DEDUP_REMOVED lines=13> */
[----:B----4-:R-:W-:Y:S01]  /*8910*/  F2FP.F16.E4M3.UNPACK_B R125, R159.H1 ;  /* 0x0000009fff7d723e */ /* 0x010fe200030006ff */
        /* <DEDUP_REMOVED lines=262> */
[----:B------:R-:W-:Y:S02]  /*9980*/  UIADD3 UR8, UP0, UPT, UR52, 0x680, URZ ;  /* 0x0000068034087890 */ /* 0x000fe4000ff1e0ff */
[----:B------:R-:W-:Y:S02]  /*9990*/  UIADD3 UR5, UPT, UPT, UR41, 0x80, URZ ;  /* 0x0000008029057890 */ /* 0x000fe4000fffe0ff */
[----:B------:R-:W-:Y:S01]  /*99a0*/  MOV R188, UR10 ;  /* 0x0000000a00bc7c02 */ /* 0x000fe20008000f00 */
[----:B------:R-:W-:Y:S01]  /*99b0*/  UIADD3.X UR9, UPT, UPT, URZ, UR53, URZ, UP0, !UPT ;  /* 0x00000035ff097290 */ /* 0x000fe200087fe4ff */
[----:B------:R-:W-:Y:S02]  /*99c0*/  UMOV UR6, UR42 ;  /* 0x0000002a00067c82 */ /* 0x000fe40008000000 */
[----:B------:R-:W-:Y:S01]  /*99d0*/  R2UR UR4, R188 ;  /* 0x00000000bc0472ca */ /* 0x000fe200000e0000 */
[----:B------:R-:W-:Y:S11]  /*99e0*/  UMOV UR7, UR36 ;  /* 0x0000002400077c82 */ /* 0x000ff60008000000 */
[----:B------:R-:W-:Y:S01]  /*99f0*/  @!UPT UIADD3 URZ, UPT, UPT, URZ, URZ, URZ ;  /* 0x000000fffffff290 */ /* 0x000fe2000fffe0ff */
[----:B------:R2:W-:Y:S01]  /*9a00*/  UTMASTG.3D [UR4], [UR8] ;  /* 0x00000004080073b5 */ /* 0x0005e20008010000 */
[----:B------:R0:W-:Y:S01]  /*9a10*/  UTMACMDFLUSH ;  /* 0x00000000000079b7 */ /* 0x0001e20000000000 */
[----:B--2---:R-:W-:Y:S04]  /*9a20*/  DEPBAR.LE SB0, 0x1 ;  /* 0x000080400000791a */ /* 0x004fe80000000000 */
.L_x_119:
[----:B------:R-:W-:Y:S05]  /*9a30*/  BSYNC.RECONVERGENT B0 ;  /* 0x0000000000007941 */ /* 0x000fea0003800200 */
.L_x_118:
        /* <DEDUP_REMOVED lines=16> */
.L_x_123:
[----:B------:R-:W-:Y:S05]  /*9b40*/  BSYNC B0 ;  /* 0x0000000000007941 */ /* 0x000fea0003800000 */
.L_x_122:
        /* <DEDUP_REMOVED lines=20> */
.L_x_121:
[----:B------:R-:W-:Y:S05]  /*9c90*/  BSYNC B1 ;  /* 0x0000000000017941 */ /* 0x000fea0003800000 */
.L_x_120:
[----:B--2---:R-:W-:Y:S05]  /*9ca0*/  VIADD R0, R80, 0xc0 ;  /* 0x000000c050007836 */ /* 0x004fea0000000000 */
        /* <DEDUP_REMOVED lines=20> */
.L_x_125:
[----:B------:R-:W-:Y:S01]  /*9df0*/  ISETP.NE.AND P0, PT, R189, RZ, PT ;  /* 0x000000ffbd00720c */ /* 0x000fe20003f05270 */
[----:B------:R-:W-:Y:S05]  /*9e00*/  WARPSYNC.ALL ;  /* 0x0000000000007948 */ /* 0x000fea0003800000 */
[----:B------:R-:W-:Y:S01]  /*9e10*/  R2UR UR4, R80 ;  /* 0x00000000500472ca */ /* 0x000fe200000e0000 */
[----:B------:R-:W-:Y:S01]  /*9e20*/  BSSY.RECONVERGENT B0, `(.L_x_126) ;  /* 0x000011d000007945 */ /* 0x000fe20003800200 */
[----:B---3--:R-:W-:Y:S02]  /*9e30*/  F2FP.F16.E4M3.UNPACK_B R11, R149 ;  /* 0x00000095ff0b723e */ /* 0x008fe400020006ff */
[----:B------:R-:W-:Y:S02]  /*9e40*/  F2FP.F16.E4M3.UNPACK_B R10, R150 ;  /* 0x00000096ff0a723e */ /* 0x000fe400020006ff */
[----:B------:R-:W-:Y:S01]  /*9e50*/  F2FP.F16.E4M3.UNPACK_B R9, R151 ;  /* 0x00000097ff09723e */ /* 0x000fe200020006ff */
[--C-:B------:R-:W-:Y:S01]  /*9e60*/  HADD2.F32 R83, -RZ, R11.reuse.H0_H0 ;  /* 0x2000000bff537230 */ /* 0x100fe20000004100 */
[----:B----4-:R-:W-:Y:S01]  /*9e70*/  F2FP.F16.E4M3.UNPACK_B R8, R152 ;  /* 0x00000098ff08723e */ /* 0x010fe200020006ff */
[----:B------:R-:W-:Y:S01]  /*9e80*/  HADD2.F32 R84, -RZ, R11.H1_H1 ;  /* 0x3000000bff547230 */ /* 0x000fe20000004100 */
[----:B------:R-:W-:Y:S01]  /*9e90*/  F2FP.F16.E4M3.UNPACK_B R7, R153 ;  /* 0x00000099ff07723e */ /* 0x000fe200020006ff */
[--C-:B------:R-:W-:Y:S01]  /*9ea0*/  HADD2.F32 R87, -RZ, R10.reuse.H0_H0 ;  /* 0x2000000aff577230 */ /* 0x100fe20000004100 */
[----:B------:R-:W-:Y:S01]  /*9eb0*/  F2FP.F16.E4M3.UNPACK_B R6, R154 ;  /* 0x0000009aff06723e */ /* 0x000fe200020006ff */
[----:B------:R-:W-:Y:S01]  /*9ec0*/  HADD2.F32 R88, -RZ, R10.H1_H1 ;  /* 0x3000000aff587230 */ /* 0x000fe20000004100 */
[----:B------:R-:W-:Y:S01]  /*9ed0*/  F2FP.F16.E4M3.UNPACK_B R5, R155 ;  /* 0x0000009bff05723e */ /* 0x000fe200020006ff */
[--C-:B------:R-:W-:Y:S01]  /*9ee0*/  HADD2.F32 R91, -RZ, R9.reuse.H0_H0 ;  /* 0x20000009ff5b7230 */ /* 0x100fe20000004100 */
[----:B-1----:R-:W-:Y:S01]  /*9ef0*/  F2FP.F16.E4M3.UNPACK_B R4, R156 ;  /* 0x0000009cff04723e */ /* 0x002fe200020006ff */
[----:B------:R-:W-:Y:S01]  /*9f00*/  HADD2.F32 R92, -RZ, R9.H1_H1 ;  /* 0x30000009ff5c7230 */ /* 0x000fe20000004100 */
[-C--:B------:R-:W-:Y:S01]  /*9f10*/  F2FP.F16.E4M3.UNPACK_B R2, R148.reuse ;  /* 0x00000094ff02723e */ /* 0x080fe200020006ff */
[--C-:B------:R-:W-:Y:S01]  /*9f20*/  HADD2.F32 R95, -RZ, R8.reuse.H0_H0 ;  /* 0x20000008ff5f7230 */ /* 0x100fe20000004100 */
[----:B------:R-:W-:Y:S01]  /*9f30*/  F2FP.F16.E4M3.UNPACK_B R148, R148.H1 ;  /* 0x00000094ff94723e */ /* 0x000fe200030006ff */
[----:B------:R-:W-:Y:S01]  /*9f40*/  HADD2.F32 R97, -RZ, R8.H1_H1 ;  /* 0x30000008ff617230 */ /* 0x000fe20000004100 */
[----:B------:R-:W-:Y:S01]  /*9f50*/  F2FP.F16.E4M3.UNPACK_B R149, R149.H1 ;  /* 0x00000095ff95723e */ /* 0x000fe200030006ff */
[--C-:B------:R-:W-:Y:S01]  /*9f60*/  HADD2.F32 R98, -RZ, R7.reuse.H0_H0 ;  /* 0x20000007ff627230 */ /* 0x100fe20000004100 */
[----:B------:R-:W-:Y:S01]  /*9f70*/  F2FP.F16.E4M3.UNPACK_B R150, R150.H1 ;  /* 0x00000096ff96723e */ /* 0x000fe200030006ff */
[----:B------:R-:W-:Y:S01]  /*9f80*/  HADD2.F32 R101, -RZ, R7.H1_H1 ;  /* 0x30000007ff657230 */ /* 0x000fe20000004100 */
[----:B------:R-:W-:Y:S01]  /*9f90*/  F2FP.F16.E4M3.UNPACK_B R151, R151.H1 ;  /* 0x00000097ff97723e */ /* 0x000fe200030006ff */
[--C-:B------:R-:W-:Y:S01]  /*9fa0*/  HADD2.F32 R102, -RZ, R6.reuse.H0_H0 ;  /* 0x20000006ff667230 */ /* 0x100fe20000004100 */
[----:B------:R-:W-:Y:S01]  /*9fb0*/  F2FP.F16.E4M3.UNPACK_B R138, R163 ;  /* 0x000000a3ff8a723e */ /* 0x000fe200020006ff */
[----:B------:R-:W-:Y:S01]  /*9fc0*/  HADD2.F32 R105, -RZ, R6.H1_H1 ;  /* 0x30000006ff697230 */ /* 0x000fe20000004100 */
[----:B------:R-:W-:Y:S01]  /*9fd0*/  R2UR UR5, R193 ;  /* 0x00000000c10572ca */ /* 0x000fe200000e0000 */
[--C-:B------:R-:W-:Y:S01]  /*9fe0*/  HADD2.F32 R106, -RZ, R5.reuse.H0_H0 ;  /* 0x20000005ff6a7230 */ /* 0x100fe20000004100 */
[----:B------:R-:W-:Y:S01]  /*9ff0*/  F2FP.F16.E4M3.UNPACK_B R116, R157 ;  /* 0x0000009dff74723e */ /* 0x000fe200020006ff */
[----:B------:R-:W-:Y:S01]  /*a000*/  HADD2.F32 R109, -RZ, R5.H1_H1 ;  /* 0x30000005ff6d7230 */ /* 0x000fe20000004100 */
[----:B------:R-:W-:Y:S01]  /*a010*/  F2FP.F16.E4M3.UNPACK_B R120, R158 ;  /* 0x0000009eff78723e */ /* 0x000fe200020006ff */
[--C-:B------:R-:W-:Y:S01]  /*a020*/  HADD2.F32 R110, -RZ, R4.reuse.H0_H0 ;  /* 0x20000004ff6e7230 */ /* 0x100fe20000004100 */
[----:B------:R-:W-:Y:S01]  /*a030*/  F2FP.F16.E4M3.UNPACK_B R124, R159 ;  /* 0x0000009fff7c723e */ /* 0x000fe200020006ff */
[----:B------:R-:W-:Y:S01]  /*a040*/  HADD2.F32 R113, -RZ, R4.H1_H1 ;  /* 0x30000004ff717230 */ /* 0x000fe20000004100 */
[----:B------:R-:W-:Y:S01]  /*a050*/  F2FP.F16.E4M3.UNPACK_B R128, R160 ;  /* 0x000000a0ff80723e */ /* 0x000fe200020006ff */
[----:B------:R-:W1:Y:S01]  /*a060*/  LDTM.x64 R4, tmem[UR4+0xc0] ;  /* 0x0000c004000479ee */ /* 0x000e620008340000 */
[--C-:B------:R-:W-:Y:S01]  /*a070*/  HADD2.F32 R0, -RZ, R2.reuse.H0_H0 ;  /* 0x20000002ff007230 */ /* 0x100fe20000004100 */
[----:B------:R-:W-:Y:S01]  /*a080*/  NOP ;  /* 0x0000000000007918 */ /* 0x000fe20000000000 */
[----:B------:R-:W-:Y:S01]  /*a090*/  HADD2.F32 R2, -RZ, R2.H1_H1 ;  /* 0x30000002ff027230 */ /* 0x000fe20000004100 */
[----:B------:R-:W-:Y:S01]  /*a0a0*/  UIADD3 UR5, UPT, UPT, UR5, 0xf0, URZ ;  /* 0x000000f005057890 */ /* 0x000fe2000fffe0ff */
[--C-:B------:R-:W-:Y:S01]  /*a0b0*/  HADD2.F32 R86, -RZ, R149.reuse.H1_H1 ;  /* 0x30000095ff567230 */ /* 0x100fe20000004100 */
[----:B------:R-:W-:Y:S01]  /*a0c0*/  F2FP.F16.E4M3.UNPACK_B R132, R161 ;  /* 0x000000a1ff84723e */ /* 0x000fe200020006ff */
[--C-:B------:R-:W-:Y:S01]  /*a0d0*/  HADD2.F32 R114, -RZ, R116.reuse.H0_H0 ;  /* 0x20000074ff727230 */ /* 0x100fe20000004100 */
[----:B------:R-:W-:Y:S01]  /*a0e0*/  UPRMT UR5, UR37, 0x654, UR5 ;  /* 0x0000065425057896 */ /* 0x000fe20008000005 */
[----:B------:R-:W-:Y:S01]  /*a0f0*/  HADD2.F32 R117, -RZ, R116.H1_H1 ;  /* 0x30000074ff757230 */ /* 0x000fe20000004100 */
[----:B------:R-:W-:Y:S01]  /*a100*/  F2FP.F16.E4M3.UNPACK_B R136, R162 ;  /* 0x000000a2ff88723e */ /* 0x000fe200020006ff */
[--C-:B------:R-:W-:Y:S01]  /*a110*/  HADD2.F32 R118, -RZ, R120.reuse.H0_H0 ;  /* 0x20000078ff767230 */ /* 0x100fe20000004100 */
[----:B------:R-:W-:Y:S01]  /*a120*/  F2FP.F16.E4M3.UNPACK_B R152, R152.H1 ;  /* 0x00000098ff98723e */ /* 0x000fe200030006ff */
[----:B------:R-:W-:Y:S01]  /*a130*/  HADD2.F32 R121, -RZ, R120.H1_H1 ;  /* 0x30000078ff797230 */ /* 0x000fe20000004100 */
[----:B------:R-:W-:Y:S01]  /*a140*/  F2FP.F16.E4M3.UNPACK_B R153, R153.H1 ;  /* 0x00000099ff99723e */ /* 0x000fe200030006ff */
[--C-:B------:R-:W-:Y:S01]  /*a150*/  HADD2.F32 R122, -RZ, R124.reuse.H0_H0 ;  /* 0x2000007cff7a7230 */ /* 0x100fe20000004100 */
[----:B------:R-:W-:Y:S01]  /*a160*/  F2FP.F16.E4M3.UNPACK_B R154, R154.H1 ;  /* 0x0000009aff9a723e */ /* 0x000fe200030006ff */
[----:B-1----:R-:W-:Y:S01]  /*a170*/  SYNCS.ARRIVE.TRANS64.RED.A1T0 RZ, [UR5], RZ ;  /* 0x000000ffffff79a7 */ /* 0x002fe20008100405 */
[----:B------:R-:W-:Y:S01]  /*a180*/  HADD2.F32 R125, -RZ, R124.H1_H1 ;  /* 0x3000007cff7d7230 */ /* 0x000fe20000004100 */
[----:B------:R-:W-:Y:S01]  /*a190*/  F2FP.F16.E4M3.UNPACK_B R155, R155.H1 ;  /* 0x0000009bff9b723e */ /* 0x000fe200030006ff */
[--C-:B------:R-:W-:Y:S01]  /*a1a0*/  HADD2.F32 R126, -RZ, R128.reuse.H0_H0 ;  /* 0x20000080ff7e7230 */ /* 0x100fe20000004100 */
[----:B------:R-:W-:Y:S01]  /*a1b0*/  F2FP.F16.E4M3.UNPACK_B R156, R156.H1 ;  /* 0x0000009cff9c723e */ /* 0x000fe200030006ff */
[----:B------:R-:W-:Y:S01]  /*a1c0*/  HADD2.F32 R129, -RZ, R128.H1_H1 ;  /* 0x30000080ff817230 */ /* 0x000fe20000004100 */
[----:B------:R-:W-:Y:S01]  /*a1d0*/  F2FP.F16.E4M3.UNPACK_B R157, R157.H1 ;  /* 0x0000009dff9d723e */ /* 0x000fe200030006ff */
[C---:B------:R-:W-:Y:S01]  /*a1e0*/  FMUL R4, R78.reuse, R4 ;  /* 0x000000044e047220 */ /* 0x040fe20000400000 */
[C---:B------:R-:W-:Y:S01]  /*a1f0*/  FMUL R5, R78.reuse, R5 ;  /* 0x000000054e057220 */ /* 0x040fe20000400000 */
[----:B------:R-:W-:Y:S02]  /*a200*/  HADD2.F32 R3, -RZ, R148.H0_H0 ;  /* 0x20000094ff037230 */ /* 0x000fe40000004100 */
        /* <DEDUP_REMOVED lines=11> */
[----:B------:R-:W-:Y:S02]  /*a2c0*/  HADD2.F32 R130, -RZ, R132.H0_H0 ;  /* 0x20000084ff827230 */ /* 0x000fe40000004100 */
[C---:B------:R-:W-:Y:S01]  /*a2d0*/  FMUL R6, R78.reuse, R6 ;  /* 0x000000064e067220 */ /* 0x040fe20000400000 */
[----:B------:R-:W-:Y:S02]  /*a2e0*/  HADD2.F32 R82, -RZ, R148.H1_H1 ;  /* 0x30000094ff527230 */ /* 0x000fe40000004100 */
[C---:B------:R-:W-:Y:S01]  /*a2f0*/  FMUL R7, R78.reuse, R7 ;  /* 0x000000074e077220 */ /* 0x040fe20000400000 */
[----:B------:R-:W-:Y:S02]  /*a300*/  HADD2.F32 R85, -RZ, R149.H0_H0 ;  /* 0x20000095ff557230 */ /* 0x000fe40000004100 */
[C---:B------:R-:W-:Y:S01]  /*a310*/  FFMA R6, R81.reuse, R3, R6 ;  /* 0x0000000351067223 */ /* 0x040fe20000000006 */
[----:B------:R-:W-:Y:S02]  /*a320*/  HADD2.F32 R133, -RZ, R132.H1_H1 ;  /* 0x30000084ff857230 */ /* 0x000fe40000004100 */
[C---:B------:R-:W-:Y:S01]  /*a330*/  FFMA R7, R81.reuse, R82, R7 ;  /* 0x0000005251077223 */ /* 0x040fe20000000007 */
[C---:B------:R-:W-:Y:S01]  /*a340*/  FFMA R8, R81.reuse, R83, R8 ;  /* 0x0000005351087223 */ /* 0x040fe20000000008 */
[C---:B------:R-:W-:Y:S01]  /*a350*/  FFMA R9, R81.reuse, R84, R9 ;  /* 0x0000005451097223 */ /* 0x040fe20000000009 */
[--C-:B------:R-:W-:Y:S02]  /*a360*/  HADD2.F32 R82, -RZ, R138.reuse.H0_H0 ;  /* 0x2000008aff527230 */ /* 0x100fe40000004100 */
[C---:B------:R-:W-:Y:S01]  /*a370*/  FMUL R10, R78.reuse, R10 ;  /* 0x0000000a4e0a7220 */ /* 0x040fe20000400000 */
[----:B------:R-:W-:Y:S02]  /*a380*/  HADD2.F32 R83, -RZ, R138.H1_H1 ;  /* 0x3000008aff537230 */ /* 0x000fe40000004100 */
[C---:B------:R-:W-:Y:S01]  /*a390*/  FMUL R11, R78.reuse, R11 ;  /* 0x0000000b4e0b7220 */ /* 0x040fe20000400000 */
[----:B------:R-:W-:Y:S02]  /*a3a0*/  HADD2.F32 R89, -RZ, R150.H0_H0 ;  /* 0x20000096ff597230 */ /* 0x000fe40000004100 */
[C---:B------:R-:W-:Y:S01]  /*a3b0*/  FFMA R10, R81.reuse, R85, R10 ;  /* 0x00000055510a7223 */ /* 0x040fe2000000000a */
[--C-:B------:R-:W-:Y:S02]  /*a3c0*/  HADD2.F32 R134, -RZ, R136.reuse.H0_H0 ;  /* 0x20000088ff867230 */ /* 0x100fe40000004100 */
[C---:B------:R-:W-:Y:S01]  /*a3d0*/  FFMA R11, R81.reuse, R86, R11 ;  /* 0x00000056510b7223 */ /* 0x040fe2000000000b */
[C---:B------:R-:W-:Y:S01]  /*a3e0*/  FFMA R12, R81.reuse, R87, R12 ;  /* 0x00000057510c7223 */ /* 0x040fe2000000000c */
[----:B------:R-:W-:Y:S01]  /*a3f0*/  FFMA R13, R81, R88, R13 ;  /* 0x00000058510d7223 */ /* 0x000fe2000000000d */
[----:B------:R-:W-:Y:S01]  /*a400*/  F2FP.SATFINITE.E4M3.F32.PACK_AB_MERGE_C R86, R7, R6, RZ ;  /* 0x000000060756723e */ /* 0x000fe200048070ff */
[C---:B------:R-:W-:Y:S01]  /*a410*/  FMUL R7, R78.reuse, R24 ;  /* 0x000000184e077220 */ /* 0x040fe20000400000 */
[----:B------:R-:W-:Y:S01]  /*a420*/  F2FP.SATFINITE.E4M3.F32.PACK_AB_MERGE_C R138, R11, R10, RZ ;  /* 0x0000000a0b8a723e */ /* 0x000fe200048070ff */
[C---:B------:R-:W-:Y:S01]  /*a430*/  FMUL R10, R78.reuse, R25 ;  /* 0x000000194e0a7220 */ /* 0x040fe20000400000 */
[C---:B------:R-:W-:Y:S01]  /*a440*/  FMUL R25, R78.reuse, R32 ;  /* 0x000000204e197220 */ /* 0x040fe20000400000 */
[----:B------:R-:W-:Y:S02]  /*a450*/  HADD2.F32 R137, -RZ, R136.H1_H1 ;  /* 0x30000088ff897230 */ /* 0x000fe40000004100 */
[C---:B------:R-:W-:Y:S01]  /*a460*/  FMUL R14, R78.reuse, R14 ;  /* 0x0000000e4e0e7220 */ /* 0x040fe20000400000 */
[----:B------:R-:W-:Y:S02]  /*a470*/  HADD2.F32 R90, -RZ, R150.H1_H1 ;  /* 0x30000096ff5a7230 */ /* 0x000fe40000004100 */
[C---:B------:R-:W-:Y:S01]  /*a480*/  FMUL R15, R78.reuse, R15 ;  /* 0x0000000f4e0f7220 */ /* 0x040fe20000400000 */
[--C-:B------:R-:W-:Y:S02]  /*a490*/  HADD2.F32 R93, -RZ, R151.reuse.H0_H0 ;  /* 0x20000097ff5d7230 */ /* 0x100fe40000004100 */
[C---:B------:R-:W-:Y:S01]  /*a4a0*/  FFMA R14, R81.reuse, R89, R14 ;  /* 0x00000059510e7223 */ /* 0x040fe2000000000e */
[----:B------:R-:W-:Y:S02]  /*a4b0*/  HADD2.F32 R94, -RZ, R151.H1_H1 ;  /* 0x30000097ff5e7230 */ /* 0x000fe40000004100 */
[C---:B------:R-:W-:Y:S01]  /*a4c0*/  FFMA R15, R81.reuse, R90, R15 ;  /* 0x0000005a510f7223 */ /* 0x040fe2000000000f */
[C---:B------:R-:W-:Y:S01]  /*a4d0*/  FFMA R16, R81.reuse, R91, R16 ;  /* 0x0000005b51107223 */ /* 0x040fe20000000010 */
[----:B------:R-:W-:Y:S01]  /*a4e0*/  FFMA R17, R81, R92, R17 ;  /* 0x0000005c51117223 */ /* 0x000fe20000000011 */
[C---:B------:R-:W-:Y:S01]  /*a4f0*/  FMUL R18, R78.reuse, R18 ;  /* 0x000000124e127220 */ /* 0x040fe20000400000 */
[C---:B------:R-:W-:Y:S01]  /*a500*/  FMUL R19, R78.reuse, R19 ;  /* 0x000000134e137220 */ /* 0x040fe20000400000 */
[--C-:B------:R-:W-:Y:S01]  /*a510*/  HADD2.F32 R96, -RZ, R152.reuse.H0_H0 ;  /* 0x20000098ff607230 */ /* 0x100fe20000004100 */
[----:B------:R-:W-:Y:S01]  /*a520*/  F2FP.SATFINITE.E4M3.F32.PACK_AB_MERGE_C R14, R15, R14, RZ ;  /* 0x0000000e0f0e723e */ /* 0x000fe200048070ff */
[C---:B------:R-:W-:Y:S01]  /*a530*/  FFMA R18, R81.reuse, R93, R18 ;  /* 0x0000005d51127223 */ /* 0x040fe20000000012 */
[C---:B------:R-:W-:Y:S01]  /*a540*/  FFMA R19, R81.reuse, R94, R19 ;  /* 0x0000005e51137223 */ /* 0x040fe20000000013 */
[C---:B------:R-:W-:Y:S01]  /*a550*/  FFMA R0, R81.reuse, R95, R0 ;  /* 0x0000005f51007223 */ /* 0x040fe20000000000 */
[----:B------:R-:W-:Y:S01]  /*a560*/  FFMA R2, R81, R97, R2 ;  /* 0x0000006151027223 */ /* 0x000fe20000000002 */
[----:B------:R-:W-:Y:S02]  /*a570*/  HADD2.F32 R99, -RZ, R152.H1_H1 ;  /* 0x30000098ff637230 */ /* 0x000fe40000004100 */
[C---:B------:R-:W-:Y:S01]  /*a580*/  FMUL R3, R78.reuse, R22 ;  /* 0x000000164e037220 */ /* 0x040fe20000400000 */
[----:B------:R-:W-:Y:S01]  /*a590*/  F2FP.SATFINITE.E4M3.F32.PACK_AB_MERGE_C R18, R19, R18, RZ ;  /* 0x000000121312723e */ /* 0x000fe200048070ff */
[C---:B------:R-:W-:Y:S01]  /*a5a0*/  FMUL R22, R78.reuse, R29 ;  /* 0x0000001d4e167220 */ /* 0x040fe20000400000 */
[C---:B------:R-:W-:Y:S01]  /*a5b0*/  FMUL R29, R78.reuse, R36 ;  /* 0x000000244e1d7220 */ /* 0x040fe20000400000 */
[C---:B------:R-:W-:Y:S01]  /*a5c0*/  FFMA R3, R81.reuse, R96, R3 ;  /* 0x0000006051037223 */ /* 0x040fe20000000003 */
[C---:B------:R-:W-:Y:S01]  /*a5d0*/  FMUL R6, R78.reuse, R23 ;  /* 0x000000174e067220 */ /* 0x040fe20000400000 */
[--C-:B------:R-:W-:Y:S02]  /*a5e0*/  HADD2.F32 R100, -RZ, R153.reuse.H0_H0 ;  /* 0x20000099ff647230 */ /* 0x100fe40000004100 */
[C---:B------:R-:W-:Y:S01]  /*a5f0*/  FMUL R11, R78.reuse, R26 ;  /* 0x0000001a4e0b7220 */ /* 0x040fe20000400000 */
[----:B------:R-:W-:Y:S02]  /*a600*/  HADD2.F32 R103, -RZ, R153.H1_H1 ;  /* 0x30000099ff677230 */ /* 0x000fe40000004100 */
[C---:B------:R-:W-:Y:S01]  /*a610*/  FFMA R6, R81.reuse, R99, R6 ;  /* 0x0000006351067223 */ /* 0x040fe20000000006 */
[C---:B------:R-:W-:Y:S01]  /*a620*/  FFMA R7, R81.reuse, R98, R7 ;  /* 0x0000006251077223 */ /* 0x040fe20000000007 */
[C---:B------:R-:W-:Y:S01]  /*a630*/  FFMA R10, R81.reuse, R101, R10 ;  /* 0x00000065510a7223 */ /* 0x040fe2000000000a */
[C---:B------:R-:W-:Y:S01]  /*a640*/  FFMA R11, R81.reuse, R100, R11 ;  /* 0x00000064510b7223 */ /* 0x040fe2000000000b */
[----:B------:R-:W-:Y:S01]  /*a650*/  FMUL R26, R78, R33 ;  /* 0x000000214e1a7220 */ /* 0x000fe20000400000 */
[----:B------:R-:W-:Y:S01]  /*a660*/  F2FP.SATFINITE.E4M3.F32.PACK_AB_MERGE_C R3, R6, R3, RZ ;  /* 0x000000030603723e */ /* 0x000fe200048070ff */
[C---:B------:R-:W-:Y:S01]  /*a670*/  FMUL R33, R78.reuse, R40 ;  /* 0x000000284e217220 */ /* 0x040fe20000400000 */
        /* <DEDUP_REMOVED lines=8> */
[C---:B------:R-:W-:Y:S01]  /*a700*/  FMUL R30, R78.reuse, R37 ;  /* 0x000000254e1e7220 */ /* 0x040fe20000400000 */
[C---:B------:R-:W-:Y:S01]  /*a710*/  FMUL R37, R78.reuse, R44 ;  /* 0x0000002c4e257220 */ /* 0x040fe20000400000 */
[C---:B------:R-:W-:Y:S01]  /*a720*/  FMUL R24, R78.reuse, R31 ;  /* 0x0000001f4e187220 */ /* 0x040fe20000400000 */
[----:B------:R-:W-:Y:S01]  /*a730*/  F2FP.F16.E4M3.UNPACK_B R158, R158.H1 ;  /* 0x0000009eff9e723e */ /* 0x000fe200030006ff */
[--C-:B------:R-:W-:Y:S02]  /*a740*/  HADD2.F32 R108, -RZ, R155.reuse.H0_H0 ;  /* 0x2000009bff6c7230 */ /* 0x100fe40000004100 */
[----:B------:R-:W-:Y:S01]  /*a750*/  FMUL R27, R78, R34 ;  /* 0x000000224e1b7220 */ /* 0x000fe20000400000 */
[----:B------:R-:W-:Y:S02]  /*a760*/  HADD2.F32 R111, -RZ, R155.H1_H1 ;  /* 0x3000009bff6f7230 */ /* 0x000fe40000004100 */
[C---:B------:R-:W-:Y:S01]  /*a770*/  FFMA R24, R81.reuse, R107, R24 ;  /* 0x0000006b51187223 */ /* 0x040fe20000000018 */
[----:B------:R-:W-:Y:S01]  /*a780*/  F2FP.F16.E4M3.UNPACK_B R159, R159.H1 ;  /* 0x0000009fff9f723e */ /* 0x000fe200030006ff */
[C---:B------:R-:W-:Y:S01]  /*a790*/  FFMA R25, R81.reuse, R106, R25 ;  /* 0x0000006a51197223 */ /* 0x040fe20000000019 */
[C---:B------:R-:W-:Y:S01]  /*a7a0*/  FFMA R26, R81.reuse, R109, R26 ;  /* 0x0000006d511a7223 */ /* 0x040fe2000000001a */
[----:B------:R-:W-:Y:S01]  /*a7b0*/  F2FP.F16.E4M3.UNPACK_B R160, R160.H1 ;  /* 0x000000a0ffa0723e */ /* 0x000fe200030006ff */
[C---:B------:R-:W-:Y:S01]  /*a7c0*/  FFMA R27, R81.reuse, R108, R27 ;  /* 0x0000006c511b7223 */ /* 0x040fe2000000001b */
[----:B------:R-:W-:Y:S01]  /*a7d0*/  F2FP.SATFINITE.E4M3.F32.PACK_AB_MERGE_C R6, R24, R23, RZ ;  /* 0x000000171806723e */ /* 0x000fe200048070ff */
[C---:B------:R-:W-:Y:S01]  /*a7e0*/  FMUL R34, R78.reuse, R41 ;  /* 0x000000294e227220 */ /* 0x040fe20000400000 */
[C---:B------:R-:W-:Y:S01]  /*a7f0*/  FMUL R41, R78.reuse, R48 ;  /* 0x000000304e297220 */ /* 0x040fe20000400000 */
[----:B------:R-:W-:Y:S01]  /*a800*/  FMUL R28, R78, R35 ;  /* 0x000000234e1c7220 */ /* 0x000fe20000400000 */
[----:B------:R-:W-:Y:S01]  /*a810*/  F2FP.F16.E4M3.UNPACK_B R161, R161.H1 ;  /* 0x000000a1ffa1723e */ /* 0x000fe200030006ff */
[--C-:B------:R-:W-:Y:S01]  /*a820*/  HADD2.F32 R112, -RZ, R156.reuse.H0_H0 ;  /* 0x2000009cff707230 */ /* 0x100fe20000004100 */
[----:B------:R-:W-:Y:S01]  /*a830*/  F2FP.SATFINITE.E4M3.F32.PACK_AB_MERGE_C R6, R22, R21, R6 ;  /* 0x000000151606723e */ /* 0x000fe20004807006 */
[C---:B------:R-:W-:Y:S01]  /*a840*/  FFMA R28, R81.reuse, R111, R28 ;  /* 0x0000006f511c7223 */ /* 0x040fe2000000001c */
[C---:B------:R-:W-:Y:S01]  /*a850*/  FFMA R29, R81.reuse, R110, R29 ;  /* 0x0000006e511d7223 */ /* 0x040fe2000000001d */
[C---:B------:R-:W-:Y:S01]  /*a860*/  FFMA R30, R81.reuse, R113, R30 ;  /* 0x00000071511e7223 */ /* 0x040fe2000000001e */
[----:B------:R-:W-:Y:S02]  /*a870*/  HADD2.F32 R115, -RZ, R156.H1_H1 ;  /* 0x3000009cff737230 */ /* 0x000fe40000004100 */
[C---:B------:R-:W-:Y:S01]  /*a880*/  FMUL R31, R78.reuse, R38 ;  /* 0x000000264e1f7220 */ /* 0x040fe20000400000 */
[----:B------:R-:W-:Y:S01]  /*a890*/  F2FP.F16.E4M3.UNPACK_B R162, R162.H1 ;  /* 0x000000a2ffa2723e */ /* 0x000fe200030006ff */
[C---:B------:R-:W-:Y:S01]  /*a8a0*/  FMUL R38, R78.reuse, R45 ;  /* 0x0000002d4e267220 */ /* 0x040fe20000400000 */
[C---:B------:R-:W-:Y:S01]  /*a8b0*/  FMUL R45, R78.reuse, R52 ;  /* 0x000000344e2d7220 */ /* 0x040fe20000400000 */
[----:B------:R-:W-:Y:S01]  /*a8c0*/  F2FP.F16.E4M3.UNPACK_B R163, R163.H1 ;  /* 0x000000a3ffa3723e */ /* 0x000fe200030006ff */
[----:B------:R-:W-:Y:S01]  /*a8d0*/  FFMA R31, R81, R112, R31 ;  /* 0x00000070511f7223 */ /* 0x000fe2000000001f */
[----:B------:R-:W-:Y:S01]  /*a8e0*/  FMUL R52, R78, R59 ;  /* 0x0000003b4e347220 */ /* 0x000fe20000400000 */
[----:B------:R-:W-:Y:S01]  /*a8f0*/  IADD3 R76, PT, PT, R76, 0x1, RZ ;  /* 0x000000014c4c7810 */ /* 0x000fe20007ffe0ff */
[C---:B------:R-:W-:Y:S01]  /*a900*/  FMUL R59, R78.reuse, R66 ;  /* 0x000000424e3b7220 */ /* 0x040fe20000400000 */
[----:B------:R-:W-:Y:S01]  /*a910*/  F2FP.SATFINITE.E4M3.F32.PACK_AB_MERGE_C R66, R13, R12, R14 ;  /* 0x0000000c0d42723e */ /* 0x000fe2000480700e */
[C---:B------:R-:W-:Y:S01]  /*a920*/  FMUL R32, R78.reuse, R39 ;  /* 0x000000274e207220 */ /* 0x040fe20000400000 */
[--C-:B------:R-:W-:Y:S02]  /*a930*/  HADD2.F32 R116, -RZ, R157.reuse.H0_H0 ;  /* 0x2000009dff747230 */ /* 0x100fe40000004100 */
[C---:B------:R-:W-:Y:S01]  /*a940*/  FMUL R35, R78.reuse, R42 ;  /* 0x0000002a4e237220 */ /* 0x040fe20000400000 */
[----:B------:R-:W-:Y:S02]  /*a950*/  HADD2.F32 R119, -RZ, R157.H1_H1 ;  /* 0x3000009dff777230 */ /* 0x000fe40000004100 */
[C---:B------:R-:W-:Y:S01]  /*a960*/  FFMA R32, R81.reuse, R115, R32 ;  /* 0x0000007351207223 */ /* 0x040fe20000000020 */
[----:B------:R-:W-:Y:S01]  /*a970*/  FMUL R36, R78, R43 ;  /* 0x0000002b4e247220 */ /* 0x000fe20000400000 */
[C---:B------:R-:W-:Y:S01]  /*a980*/  FFMA R33, R81.reuse, R114, R33 ;  /* 0x0000007251217223 */ /* 0x040fe20000000021 */
[C---:B------:R-:W-:Y:S01]  /*a990*/  FFMA R34, R81.reuse, R117, R34 ;  /* 0x0000007551227223 */ /* 0x040fe20000000022 */
[--C-:B------:R-:W-:Y:S01]  /*a9a0*/  HADD2.F32 R120, -RZ, R158.reuse.H0_H0 ;  /* 0x2000009eff787230 */ /* 0x100fe20000004100 */
[----:B------:R-:W-:Y:S01]  /*a9b0*/  F2FP.SATFINITE.E4M3.F32.PACK_AB_MERGE_C R32, R32, R31, RZ ;  /* 0x0000001f2020723e */ /* 0x000fe200048070ff */
[C---:B------:R-:W-:Y:S01]  /*a9c0*/  FFMA R35, R81.reuse, R116, R35 ;  /* 0x0000007451237223 */ /* 0x040fe20000000023 */
[----:B------:R-:W-:Y:S02]  /*a9d0*/  HADD2.F32 R123, -RZ, R158.H1_H1 ;  /* 0x3000009eff7b7230 */ /* 0x000fe40000004100 */
[----:B------:R-:W-:Y:S01]  /*a9e0*/  FMUL R39, R78, R46 ;  /* 0x0000002e4e277220 */ /* 0x000fe20000400000 */
[----:B------:R-:W-:Y:S01]  /*a9f0*/  F2FP.SATFINITE.E4M3.F32.PACK_AB_MERGE_C R32, R30, R29, R32 ;  /* 0x0000001d1e20723e */ /* 0x000fe20004807020 */
[C---:B------:R-:W-:Y:S01]  /*aa00*/  FFMA R36, R81.reuse, R119, R36 ;  /* 0x0000007751247223 */ /* 0x040fe20000000024 */
[C---:B------:R-:W-:Y:S01]  /*aa10*/  FMUL R40, R78.reuse, R47 ;  /* 0x0000002f4e287220 */ /* 0x040fe20000400000 */
[C---:B------:R-:W-:Y:S01]  /*aa20*/  FFMA R37, R81.reuse, R118, R37 ;  /* 0x0000007651257223 */ /* 0x040fe20000000025 */
[C---:B------:R-:W-:Y:S01]  /*aa30*/  FFMA R38, R81.reuse, R121, R38 ;  /* 0x0000007951267223 */ /* 0x040fe20000000026 */
[C---:B------:R-:W-:Y:S01]  /*aa40*/  FMUL R42, R78.reuse, R49 ;  /* 0x000000314e2a7220 */ /* 0x040fe20000400000 */
        /* <DEDUP_REMOVED lines=8> */
[C---:B------:R-:W-:Y:S01]  /*aad0*/  FMUL R57, R78.reuse, R64 ;  /* 0x000000404e397220 */ /* 0x040fe20000400000 */
[----:B------:R-:W-:Y:S01]  /*aae0*/  FFMA R42, R81, R125, R42 ;  /* 0x0000007d512a7223 */ /* 0x000fe2000000002a */
[C---:B------:R-:W-:Y:S01]  /*aaf0*/  FMUL R46, R78.reuse, R53 ;  /* 0x000000354e2e7220 */ /* 0x040fe20000400000 */
[--C-:B------:R-:W-:Y:S01]  /*ab00*/  HADD2.F32 R128, -RZ, R160.reuse.H0_H0 ;  /* 0x200000a0ff807230 */ /* 0x100fe20000004100 */
[----:B------:R-:W-:Y:S01]  /*ab10*/  F2FP.SATFINITE.E4M3.F32.PACK_AB_MERGE_C R64, R5, R4, R86 ;  /* 0x000000040540723e */ /* 0x000fe20004807056 */
[C---:B------:R-:W-:Y:S01]  /*ab20*/  FMUL R51, R78.reuse, R58 ;  /* 0x0000003a4e337220 */ /* 0x040fe20000400000 */
[C---:B------:R-:W-:Y:S01]  /*ab30*/  FMUL R53, R78.reuse, R60 ;  /* 0x0000003c4e357220 */ /* 0x040fe20000400000 */
[C---:B------:R-:W-:Y:S01]  /*ab40*/  FFMA R43, R81.reuse, R124, R43 ;  /* 0x0000007c512b7223 */ /* 0x040fe2000000002b */
[----:B------:R-:W-:Y:S02]  /*ab50*/  HADD2.F32 R131, -RZ, R160.H1_H1 ;  /* 0x300000a0ff837230 */ /* 0x000fe40000004100 */
[C---:B------:R-:W-:Y:S01]  /*ab60*/  FMUL R47, R78.reuse, R54 ;  /* 0x000000364e2f7220 */ /* 0x040fe20000400000 */
[C---:B------:R-:W-:Y:S01]  /*ab70*/  FMUL R58, R78.reuse, R65 ;  /* 0x000000414e3a7220 */ /* 0x040fe20000400000 */
[----:B------:R-:W-:Y:S01]  /*ab80*/  FMUL R60, R78, R67 ;  /* 0x000000434e3c7220 */ /* 0x000fe20000400000 */
[----:B------:R-:W-:Y:S01]  /*ab90*/  F2FP.SATFINITE.E4M3.F32.PACK_AB_MERGE_C R5, R20, R11, RZ ;  /* 0x0000000b1405723e */ /* 0x000fe200048070ff */
[----:B------:R-:W-:Y:S01]  /*aba0*/  FFMA R44, R81, R127, R44 ;  /* 0x0000007f512c7223 */ /* 0x000fe2000000002c */
[C---:B------:R-:W-:Y:S01]  /*abb0*/  FMUL R48, R78.reuse, R55 ;  /* 0x000000374e307220 */ /* 0x040fe20000400000 */
[----:B------:R-:W-:Y:S01]  /*abc0*/  F2FP.SATFINITE.E4M3.F32.PACK_AB_MERGE_C R65, R9, R8, R138 ;  /* 0x000000080941723e */ /* 0x000fe2000480708a */
[----:B------:R-:W-:Y:S01]  /*abd0*/  FFMA R45, R81, R126, R45 ;  /* 0x0000007e512d7223 */ /* 0x000fe2000000002d */
[----:B------:R-:W-:Y:S01]  /*abe0*/  F2FP.SATFINITE.E4M3.F32.PACK_AB_MERGE_C R67, R17, R16, R18 ;  /* 0x000000101143723e */ /* 0x000fe20004807012 */
[----:B------:R-:W-:Y:S01]  /*abf0*/  FMUL R49, R78, R56 ;  /* 0x000000384e317220 */ /* 0x000fe20000400000 */
[C---:B------:R-:W-:Y:S01]  /*ac00*/  FFMA R46, R81.reuse, R129, R46 ;  /* 0x00000081512e7223 */ /* 0x040fe2000000002e */
[--C-:B------:R-:W-:Y:S02]  /*ac10*/  HADD2.F32 R132, -RZ, R161.reuse.H0_H0 ;  /* 0x200000a1ff847230 */ /* 0x100fe40000004100 */
[C---:B------:R-:W-:Y:S01]  /*ac20*/  FFMA R47, R81.reuse, R128, R47 ;  /* 0x00000080512f7223 */ /* 0x040fe2000000002f */
[----:B------:R1:W-:Y:S01]  /*ac30*/  STS.128 [R172+UR49+0xa200], R64 ;  /* 0x00a20040ac007988 */ /* 0x0003e20008000c31 */
[----:B------:R-:W-:Y:S01]  /*ac40*/  HADD2.F32 R135, -RZ, R161.H1_H1 ;  /* 0x300000a1ff877230 */ /* 0x000fe20000004100 */
[----:B------:R-:W-:Y:S01]  /*ac50*/  F2FP.SATFINITE.E4M3.F32.PACK_AB_MERGE_C R5, R10, R7, R5 ;  /* 0x000000070a05723e */ /* 0x000fe20004807005 */
[C---:B------:R-:W-:Y:S01]  /*ac60*/  FFMA R48, R81.reuse, R131, R48 ;  /* 0x0000008351307223 */ /* 0x040fe20000000030 */
[----:B------:R-:W-:Y:S01]  /*ac70*/  F2FP.SATFINITE.E4M3.F32.PACK_AB_MERGE_C R7, R28, R27, RZ ;  /* 0x0000001b1c07723e */ /* 0x000fe200048070ff */
        /* <DEDUP_REMOVED lines=8> */
[----:B------:R-:W-:Y:S01]  /*ad00*/  FMUL R56, R78, R63 ;  /* 0x0000003f4e387220 */ /* 0x000fe20000400000 */
[----:B------:R-:W-:Y:S01]  /*ad10*/  F2FP.SATFINITE.E4M3.F32.PACK_AB_MERGE_C R4, R2, R0, R3 ;  /* 0x000000000204723e */ /* 0x000fe20004807003 */
[C---:B------:R-:W-:Y:S01]  /*ad20*/  FFMA R53, R81.reuse, R134, R53 ;  /* 0x0000008651357223 */ /* 0x040fe20000000035 */
[----:B------:R-:W-:Y:S01]  /*ad30*/  F2FP.SATFINITE.E4M3.F32.PACK_AB_MERGE_C R7, R26, R25, R7 ;  /* 0x000000191a07723e */ /* 0x000fe20004807007 */
[C---:B------:R-:W-:Y:S01]  /*ad40*/  FFMA R54, R81.reuse, R137, R54 ;  /* 0x0000008951367223 */ /* 0x040fe20000000036 */
[--C-:B------:R-:W-:Y:S02]  /*ad50*/  HADD2.F32 R84, -RZ, R163.reuse.H0_H0 ;  /* 0x200000a3ff547230 */ /* 0x100fe40000004100 */
[C---:B------:R-:W-:Y:S01]  /*ad60*/  FFMA R55, R81.reuse, R136, R55 ;  /* 0x0000008851377223 */ /* 0x040fe20000000037 */
[----:B------:R-:W-:Y:S01]  /*ad70*/  HADD2.F32 R85, -RZ, R163.H1_H1 ;  /* 0x300000a3ff557230 */ /* 0x000fe20000004100 */
[----:B------:R1:W-:Y:S01]  /*ad80*/  STS.128 [R192+0xa010], R4 ;  /* 0x00a01004c0007388 */ /* 0x0003e20000000c00 */
[----:B------:R-:W-:Y:S01]  /*ad90*/  F2FP.SATFINITE.E4M3.F32.PACK_AB_MERGE_C R35, R36, R35, RZ ;  /* 0x000000232423723e */ /* 0x000fe200048070ff */
[C---:B------:R-:W-:Y:S01]  /*ada0*/  FFMA R56, R81.reuse, R139, R56 ;  /* 0x0000008b51387223 */ /* 0x040fe20000000038 */
[----:B------:R-:W-:Y:S01]  /*adb0*/  F2FP.SATFINITE.E4M3.F32.PACK_AB_MERGE_C R39, R40, R39, RZ ;  /* 0x000000272827723e */ /* 0x000fe200048070ff */
[C---:B------:R-:W-:Y:S01]  /*adc0*/  FFMA R57, R81.reuse, R82, R57 ;  /* 0x0000005251397223 */ /* 0x040fe20000000039 */
[----:B------:R-:W-:Y:S01]  /*add0*/  F2FP.SATFINITE.E4M3.F32.PACK_AB_MERGE_C R43, R44, R43, RZ ;  /* 0x0000002b2c2b723e */ /* 0x000fe200048070ff */
[C---:B------:R-:W-:Y:S01]  /*ade0*/  FFMA R58, R81.reuse, R83, R58 ;  /* 0x00000053513a7223 */ /* 0x040fe2000000003a */
[C---:B------:R-:W-:Y:S01]  /*adf0*/  FFMA R59, R81.reuse, R84, R59 ;  /* 0x00000054513b7223 */ /* 0x040fe2000000003b */
[----:B------:R-:W-:Y:S01]  /*ae00*/  F2FP.SATFINITE.E4M3.F32.PACK_AB_MERGE_C R33, R34, R33, R35 ;  /* 0x000000212221723e */ /* 0x000fe20004807023 */
        /* <DEDUP_REMOVED lines=11> */
[----:B------:R-:W-:Y:S05]  /*aec0*/  F2FP.SATFINITE.E4M3.F32.PACK_AB_MERGE_C R51, R58, R57, R59 ;  /* 0x000000393a33723e */ /* 0x000fea000480703b */
        /* <DEDUP_REMOVED lines=18> */
.L_x_127:
[----:B------:R-:W-:Y:S05]  /*aff0*/  BSYNC.RECONVERGENT B0 ;  /* 0x0000000000007941 */ /* 0x000fea0003800200 */
.L_x_126:
[----:B------:R-:W-:Y:S01]  /*b000*/  BAR.SYNC.DEFER_BLOCKING 0x1, 0x80 ;  /* 0x0042000000007b1d */ /* 0x000fe20000010000 */
[----:B------:R-:W-:Y:S01]  /*b010*/  ISETP.NE.AND P2, PT, R190, RZ, PT ;  /* 0x000000ffbe00720c */ /* 0x000fe20003f45270 */
[----:B------:R-:W-:Y:S01]  /*b020*/  IMAD.IADD R20, R75, 0x1, R147 ;  /* 0x000000014b147824 */ /* 0x000fe200078e0293 */
[----:B------:R-:W-:Y:S01]  /*b030*/  ISETP.NE.AND P0, PT, R191, 0x2, PT ;  /* 0x00000002bf00780c */ /* 0x000fe20003f05270 */
[----:B------:R-:W-:Y:S01]  /*b040*/  IMAD.IADD R21, R77, 0x1, R170 ;  /* 0x000000014d157824 */ /* 0x000fe200078e02aa */
[----:B------:R-:W-:Y:S02]  /*b050*/  ISETP.NE.AND P1, PT, R76, 0x2, PT ;  /* 0x000000024c00780c */ /* 0x000fe40003f25270 */
[----:B------:R-:W-:Y:S02]  /*b060*/  SEL R3, RZ, 0x1, P0 ;  /* 0x00000001ff037807 */ /* 0x000fe40000000000 */
[----:B------:R-:W-:Y:S02]  /*b070*/  SEL R0, RZ, 0x1, P1 ;  /* 0x00000001ff007807 */ /* 0x000fe40000800000 */
[----:B------:R-:W-:Y:S02]  /*b080*/  LOP3.LUT R182, R182, R3, RZ, 0x3c, !PT ;  /* 0x00000003b6b67212 */ /* 0x000fe400078e3cff */
[----:B------:R-:W-:Y:S02]  /*b090*/  LOP3.LUT R183, R183, R0, RZ, 0x3c, !PT ;  /* 0x00000000b7b77212 */ /* 0x000fe400078e3cff */
[----:B------:R-:W-:Y:S02]  /*b0a0*/  @P2 R2UR UR36, R179 ;  /* 0x00000000b32422ca */ /* 0x000fe400000e0000 */
[----:B------:R-:W-:Y:S02]  /*b0b0*/  SEL R191, R191, RZ, P0 ;  /* 0x000000ffbfbf7207 */ /* 0x000fe40000000000 */
[----:B------:R-:W-:Y:S01]  /*b0c0*/  SEL R76, R76, RZ, P1 ;  /* 0x000000ff4c4c7207 */ /* 0x000fe20000800000 */
[----:B------:R-:W-:Y:S10]  /*b0d0*/  @P2 BRA `(.L_x_128) ;  /* 0xffffff9800d82947 */ /* 0x000ff4000383ffff */
[----:B------:R-:W-:Y:S05]  /*b0e0*/  EXIT ;  /* 0x000000000000794d */ /* 0x000fea0003800000 */
.L_x_19:
[----:B--2---:R2:W1:Y:S02]  /*b0f0*/  SYNCS.PHASECHK.TRANS64.TRYWAIT P0, [R3+URZ+0x110], R2 ;  /* 0x00011002030075a7 */ /* 0x00446400080011ff */
[----:B-1----:R-:W-:Y:S05]  /*b100*/  @!P0 NANOSLEEP.SYNCS 0x989680 ;  /* 0x009896800000895d */ /* 0x002fea0003900000 */
[----:B------:R-:W1:Y:S02]  /*b110*/  @!P0 SYNCS.PHASECHK.TRANS64 P0, [R3+URZ+0x110], R2 ;  /* 0x00011002030085a7 */ /* 0x000e6400080010ff */
[----:B-1----:R-:W-:Y:S05]  /*b120*/  @!P0 BRA `(.L_x_19) ;  /* 0xfffffffc00f08947 */ /* 0x002fea000383ffff */
[----:B------:R-:W-:Y:S05]  /*b130*/  BRA `(.L_x_129) ;  /* 0xffffff6400307947 */ /* 0x000fea000383ffff */
.L_x_22:
[----:B-1----:R-:W-:-:S07]  /*b140*/  MOV R2, UR33 ;  /* 0x0000002100027c02 */ /* 0x002fce0008000f00 */
.L_x_130:
[----:B-1----:R1:W2:Y:S02]  /*b150*/  SYNCS.PHASECHK.TRANS64.TRYWAIT P0, [R2+URZ+0x38], R5 ;  /* 0x00003805020075a7 */ /* 0x0022a400080011ff */
[----:B--2---:R-:W-:Y:S05]  /*b160*/  @!P0 NANOSLEEP.SYNCS 0x989680 ;  /* 0x009896800000895d */ /* 0x004fea0003900000 */
[----:B------:R-:W2:Y:S02]  /*b170*/  @!P0 SYNCS.PHASECHK.TRANS64 P0, [R2+URZ+0x38], R5 ;  /* 0x00003805020085a7 */ /* 0x000ea400080010ff */
[----:B--2---:R-:W-:Y:S05]  /*b180*/  @!P0 BRA `(.L_x_130) ;  /* 0xfffffffc00f08947 */ /* 0x004fea000383ffff */
[----:B------:R-:W-:Y:S05]  /*b190*/  BRA `(.L_x_21) ;  /* 0xffffff6400807947 */ /* 0x000fea000383ffff */
.L_x_28:
[----:B-1----:R-:W-:-:S07]  /*b1a0*/  MOV R2, UR17 ;  /* 0x0000001100027c02 */ /* 0x002fce0008000f00 */
.L_x_131:
[----:B-1----:R1:W2:Y:S02]  /*b1b0*/  SYNCS.PHASECHK.TRANS64.TRYWAIT P0, [R2+URZ+0x38], R5 ;  /* 0x00003805020075a7 */ /* 0x0022a400080011ff */
[----:B--2---:R-:W-:Y:S05]  /*b1c0*/  @!P0 NANOSLEEP.SYNCS 0x989680 ;  /* 0x009896800000895d */ /* 0x004fea0003900000 */
[----:B------:R-:W2:Y:S02]  /*b1d0*/  @!P0 SYNCS.PHASECHK.TRANS64 P0, [R2+URZ+0x38], R5 ;  /* 0x00003805020085a7 */ /* 0x000ea400080010ff */
[----:B--2---:R-:W-:Y:S05]  /*b1e0*/  @!P0 BRA `(.L_x_131) ;  /* 0xfffffffc00f08947 */ /* 0x004fea000383ffff */
[----:B------:R-:W-:Y:S05]  /*b1f0*/  BRA `(.L_x_27) ;  /* 0xffffff6800287947 */ /* 0x000fea000383ffff */
.L_x_32:
[----:B-1----:R1:W2:Y:S02]  /*b200*/  SYNCS.PHASECHK.TRANS64.TRYWAIT P0, [R2+URZ+0xc0], R3 ;  /* 0x0000c003020075a7 */ /* 0x0022a400080011ff */
[----:B--2---:R-:W-:Y:S05]  /*b210*/  @!P0 NANOSLEEP.SYNCS 0x989680 ;  /* 0x009896800000895d */ /* 0x004fea0003900000 */
[----:B------:R-:W2:Y:S02]  /*b220*/  @!P0 SYNCS.PHASECHK.TRANS64 P0, [R2+URZ+0xc0], R3 ;  /* 0x0000c003020085a7 */ /* 0x000ea400080010ff */
[----:B--2---:R-:W-:Y:S05]  /*b230*/  @!P0 BRA `(.L_x_32) ;  /* 0xfffffffc00f08947 */ /* 0x004fea000383ffff */
[----:B------:R-:W-:Y:S05]  /*b240*/  BRA `(.L_x_132) ;  /* 0xffffff6800b87947 */ /* 0x000fea000383ffff */
.L_x_36:
[----:B----4-:R-:W-:-:S07]  /*b250*/  MOV R0, UR5 ;  /* 0x0000000500007c02 */ /* 0x010fce0008000f00 */
.L_x_133:
[----:B-1----:R1:W2:Y:S02]  /*b260*/  SYNCS.PHASECHK.TRANS64.TRYWAIT P0, [R0+URZ], R3 ;  /* 0x00000003000075a7 */ /* 0x0022a400080011ff */
[----:B--2---:R-:W-:Y:S05]  /*b270*/  @!P0 NANOSLEEP.SYNCS 0x989680 ;  /* 0x009896800000895d */ /* 0x004fea0003900000 */
[----:B------:R-:W2:Y:S02]  /*b280*/  @!P0 SYNCS.PHASECHK.TRANS64 P0, [R0+URZ], R3 ;  /* 0x00000003000085a7 */ /* 0x000ea400080010ff */
[----:B--2---:R-:W-:Y:S05]  /*b290*/  @!P0 BRA `(.L_x_133) ;  /* 0xfffffffc00f08947 */ /* 0x004fea000383ffff */
[----:B------:R-:W-:Y:S05]  /*b2a0*/  BRA `(.L_x_134) ;  /* 0xffffff7000287947 */ /* 0x000fea000383ffff */
.L_x_37:
[----:B----4-:R-:W-:-:S07]  /*b2b0*/  MOV R0, UR5 ;  /* 0x0000000500007c02 */ /* 0x010fce0008000f00 */
.L_x_135:
[----:B-1----:R1:W2:Y:S02]  /*b2c0*/  SYNCS.PHASECHK.TRANS64.TRYWAIT P0, [R0+URZ], R3 ;  /* 0x00000003000075a7 */ /* 0x0022a400080011ff */
[----:B--2---:R-:W-:Y:S05]  /*b2d0*/  @!P0 NANOSLEEP.SYNCS 0x989680 ;  /* 0x009896800000895d */ /* 0x004fea0003900000 */
[----:B------:R-:W2:Y:S02]  /*b2e0*/  @!P0 SYNCS.PHASECHK.TRANS64 P0, [R0+URZ], R3 ;  /* 0x00000003000085a7 */ /* 0x000ea400080010ff */
[----:B--2---:R-:W-:Y:S05]  /*b2f0*/  @!P0 BRA `(.L_x_135) ;  /* 0xfffffffc00f08947 */ /* 0x004fea000383ffff */
[----:B------:R-:W-:Y:S05]  /*b300*/  BRA `(.L_x_136) ;  /* 0xffffff7000347947 */ /* 0x000fea000383ffff */
.L_x_38:
[----:B----4-:R-:W-:-:S07]  /*b310*/  MOV R0, UR5 ;  /* 0x0000000500007c02 */ /* 0x010fce0008000f00 */
.L_x_137:
[----:B-1----:R1:W2:Y:S02]  /*b320*/  SYNCS.PHASECHK.TRANS64.TRYWAIT P0, [R0+URZ], R3 ;  /* 0x00000003000075a7 */ /* 0x0022a400080011ff */
[----:B--2---:R-:W-:Y:S05]  /*b330*/  @!P0 NANOSLEEP.SYNCS 0x989680 ;  /* 0x009896800000895d */ /* 0x004fea0003900000 */
[----:B------:R-:W2:Y:S02]  /*b340*/  @!P0 SYNCS.PHASECHK.TRANS64 P0, [R0+URZ], R3 ;  /* 0x00000003000085a7 */ /* 0x000ea400080010ff */
[----:B--2---:R-:W-:Y:S05]  /*b350*/  @!P0 BRA `(.L_x_137) ;  /* 0xfffffffc00f08947 */ /* 0x004fea000383ffff */
[----:B------:R-:W-:Y:S05]  /*b360*/  BRA `(.L_x_138) ;  /* 0xffffff7000407947 */ /* 0x000fea000383ffff */
.L_x_39:
[----:B----4-:R-:W-:-:S07]  /*b370*/  MOV R0, UR5 ;  /* 0x0000000500007c02 */ /* 0x010fce0008000f00 */
.L_x_139:
[----:B-1----:R1:W2:Y:S02]  /*b380*/  SYNCS.PHASECHK.TRANS64.TRYWAIT P0, [R0+URZ], R3 ;  /* 0x00000003000075a7 */ /* 0x0022a400080011ff */
[----:B--2---:R-:W-:Y:S05]  /*b390*/  @!P0 NANOSLEEP.SYNCS 0x989680 ;  /* 0x009896800000895d */ /* 0x004fea0003900000 */
[----:B------:R-:W2:Y:S02]  /*b3a0*/  @!P0 SYNCS.PHASECHK.TRANS64 P0, [R0+URZ], R3 ;  /* 0x00000003000085a7 */ /* 0x000ea400080010ff */
[----:B--2---:R-:W-:Y:S05]  /*b3b0*/  @!P0 BRA `(.L_x_139) ;  /* 0xfffffffc00f08947 */ /* 0x004fea000383ffff */
[----:B------:R-:W-:Y:S05]  /*b3c0*/  BRA `(.L_x_140) ;  /* 0xffffff70004c7947 */ /* 0x000fea000383ffff */
.L_x_40:
[----:B----4-:R-:W-:-:S07]  /*b3d0*/  MOV R0, UR5 ;  /* 0x0000000500007c02 */ /* 0x010fce0008000f00 */
.L_x_141:
[----:B-1----:R1:W2:Y:S02]  /*b3e0*/  SYNCS.PHASECHK.TRANS64.TRYWAIT P0, [R0+URZ], R3 ;  /* 0x00000003000075a7 */ /* 0x0022a400080011ff */
[----:B--2---:R-:W-:Y:S05]  /*b3f0*/  @!P0 NANOSLEEP.SYNCS 0x989680 ;  /* 0x009896800000895d */ /* 0x004fea0003900000 */
[----:B------:R-:W2:Y:S02]  /*b400*/  @!P0 SYNCS.PHASECHK.TRANS64 P0, [R0+URZ], R3 ;  /* 0x00000003000085a7 */ /* 0x000ea400080010ff */
[----:B--2---:R-:W-:Y:S05]  /*b410*/  @!P0 BRA `(.L_x_141) ;  /* 0xfffffffc00f08947 */ /* 0x004fea000383ffff */
[----:B------:R-:W-:Y:S05]  /*b420*/  BRA `(.L_x_142) ;  /* 0xffffff7000587947 */ /* 0x000fea000383ffff */
.L_x_41:
[----:B----4-:R-:W-:-:S07]  /*b430*/  MOV R0, UR5 ;  /* 0x0000000500007c02 */ /* 0x010fce0008000f00 */
.L_x_143:
[----:B-1----:R1:W2:Y:S02]  /*b440*/  SYNCS.PHASECHK.TRANS64.TRYWAIT P0, [R0+URZ], R3 ;  /* 0x00000003000075a7 */ /* 0x0022a400080011ff */
[----:B--2---:R-:W-:Y:S05]  /*b450*/  @!P0 NANOSLEEP.SYNCS 0x989680 ;  /* 0x009896800000895d */ /* 0x004fea0003900000 */
[----:B------:R-:W2:Y:S02]  /*b460*/  @!P0 SYNCS.PHASECHK.TRANS64 P0, [R0+URZ], R3 ;  /* 0x00000003000085a7 */ /* 0x000ea400080010ff */
[----:B--2---:R-:W-:Y:S05]  /*b470*/  @!P0 BRA `(.L_x_143) ;  /* 0xfffffffc00f08947 */ /* 0x004fea000383ffff */
[----:B------:R-:W-:Y:S05]  /*b480*/  BRA `(.L_x_144) ;  /* 0xffffff7000647947 */ /* 0x000fea000383ffff */
.L_x_44:
[----:B-1----:R1:W2:Y:S02]  /*b490*/  SYNCS.PHASECHK.TRANS64.TRYWAIT P0, [R0+URZ+0x100], R5 ;  /* 0x00010005000075a7 */ /* 0x0022a400080011ff */
[----:B--2---:R-:W-:Y:S05]  /*b4a0*/  @!P0 NANOSLEEP.SYNCS 0x989680 ;  /* 0x009896800000895d */ /* 0x004fea0003900000 */
[----:B------:R-:W2:Y:S02]  /*b4b0*/  @!P0 SYNCS.PHASECHK.TRANS64 P0, [R0+URZ+0x100], R5 ;  /* 0x00010005000085a7 */ /* 0x000ea400080010ff */
[----:B--2---:R-:W-:Y:S05]  /*b4c0*/  @!P0 BRA `(.L_x_44) ;  /* 0xfffffffc00f08947 */ /* 0x004fea000383ffff */
[----:B------:R-:W-:Y:S05]  /*b4d0*/  BRA `(.L_x_145) ;  /* 0xffffff7000c07947 */ /* 0x000fea000383ffff */
.L_x_45:
[----:B------:R-:W-:-:S07]  /*b4e0*/  MOV R0, UR5 ;  /* 0x0000000500007c02 */ /* 0x000fce0008000f00 */
.L_x_146:
[----:B-1----:R1:W2:Y:S02]  /*b4f0*/  SYNCS.PHASECHK.TRANS64.TRYWAIT P0, [R0+URZ+0xd0], R5 ;  /* 0x0000d005000075a7 */ /* 0x0022a400080011ff */
[----:B--2---:R-:W-:Y:S05]  /*b500*/  @!P0 NANOSLEEP.SYNCS 0x989680 ;  /* 0x009896800000895d */ /* 0x004fea0003900000 */
[----:B------:R-:W2:Y:S02]  /*b510*/  @!P0 SYNCS.PHASECHK.TRANS64 P0, [R0+URZ+0xd0], R5 ;  /* 0x0000d005000085a7 */ /* 0x000ea400080010ff */
[----:B--2---:R-:W-:Y:S05]  /*b520*/  @!P0 BRA `(.L_x_146) ;  /* 0xfffffffc00f08947 */ /* 0x004fea000383ffff */
[----:B------:R-:W-:Y:S05]  /*b530*/  BRA `(.L_x_147) ;  /* 0xffffff7000d07947 */ /* 0x000fea000383ffff */
.L_x_46:
[----:B-1----:R1:W2:Y:S02]  /*b540*/  SYNCS.PHASECHK.TRANS64.TRYWAIT P1, [R0+URZ+0xc0], R5 ;  /* 0x0000c005000075a7 */ /* 0x0022a400080211ff */
[----:B--2---:R-:W-:Y:S05]  /*b550*/  @!P1 NANOSLEEP.SYNCS 0x989680 ;  /* 0x009896800000995d */ /* 0x004fea0003900000 */
[----:B------:R-:W2:Y:S02]  /*b560*/  @!P1 SYNCS.PHASECHK.TRANS64 P1, [R0+URZ+0xc0], R5 ;  /* 0x0000c005000095a7 */ /* 0x000ea400080210ff */
[----:B--2---:R-:W-:Y:S05]  /*b570*/  @!P1 BRA `(.L_x_46) ;  /* 0xfffffffc00f09947 */ /* 0x004fea000383ffff */
[----:B------:R-:W-:Y:S05]  /*b580*/  BRA `(.L_x_148) ;  /* 0xffffff7400007947 */ /* 0x000fea000383ffff */
.L_x_49:
[----:B------:R-:W-:-:S07]  /*b590*/  MOV R0, UR5 ;  /* 0x0000000500007c02 */ /* 0x000fce0008000f00 */
.L_x_149:
[----:B-1----:R1:W2:Y:S02]  /*b5a0*/  SYNCS.PHASECHK.TRANS64.TRYWAIT P0, [R0+URZ+0xd0], R3 ;  /* 0x0000d003000075a7 */ /* 0x0022a400080011ff */
[----:B--2---:R-:W-:Y:S05]  /*b5b0*/  @!P0 NANOSLEEP.SYNCS 0x989680 ;  /* 0x009896800000895d */ /* 0x004fea0003900000 */
[----:B------:R-:W2:Y:S02]  /*b5c0*/  @!P0 SYNCS.PHASECHK.TRANS64 P0, [R0+URZ+0xd0], R3 ;  /* 0x0000d003000085a7 */ /* 0x000ea400080010ff */
[----:B--2---:R-:W-:Y:S05]  /*b5d0*/  @!P0 BRA `(.L_x_149) ;  /* 0xfffffffc00f08947 */ /* 0x004fea000383ffff */
[----:B------:R-:W-:Y:S05]  /*b5e0*/  BRA `(.L_x_48) ;  /* 0xffffff7400547947 */ /* 0x000fea000383ffff */
.L_x_56:
[----:B-1----:R1:W2:Y:S02]  /*b5f0*/  SYNCS.PHASECHK.TRANS64.TRYWAIT P1, [R0+URZ+0xc0], R5 ;  /* 0x0000c005000075a7 */ /* 0x0022a400080211ff */
[----:B--2---:R-:W-:Y:S05]  /*b600*/  @!P1 NANOSLEEP.SYNCS 0x989680 ;  /* 0x009896800000995d */ /* 0x004fea0003900000 */
[----:B------:R-:W2:Y:S02]  /*b610*/  @!P1 SYNCS.PHASECHK.TRANS64 P1, [R0+URZ+0xc0], R5 ;  /* 0x0000c005000095a7 */ /* 0x000ea400080210ff */
[----:B--2---:R-:W-:Y:S05]  /*b620*/  @!P1 BRA `(.L_x_56) ;  /* 0xfffffffc00f09947 */ /* 0x004fea000383ffff */
[----:B------:R-:W-:Y:S05]  /*b630*/  BRA `(.L_x_150) ;  /* 0xffffff7800b07947 */ /* 0x000fea000383ffff */
.L_x_57:
[----:B------:R-:W-:-:S07]  /*b640*/  MOV R3, UR8 ;  /* 0x0000000800037c02 */ /* 0x000fce0008000f00 */
.L_x_151:
[----:B-1----:R1:W2:Y:S02]  /*b650*/  SYNCS.PHASECHK.TRANS64.TRYWAIT P0, [R3+URZ+0xf0], R0 ;  /* 0x0000f000030075a7 */ /* 0x0022a400080011ff */
[----:B--2---:R-:W-:Y:S05]  /*b660*/  @!P0 NANOSLEEP.SYNCS 0x989680 ;  /* 0x009896800000895d */ /* 0x004fea0003900000 */
[----:B------:R-:W2:Y:S02]  /*b670*/  @!P0 SYNCS.PHASECHK.TRANS64 P0, [R3+URZ+0xf0], R0 ;  /* 0x0000f000030085a7 */ /* 0x000ea400080010ff */
[----:B--2---:R-:W-:Y:S05]  /*b680*/  @!P0 BRA `(.L_x_151) ;  /* 0xfffffffc00f08947 */ /* 0x004fea000383ffff */
[----:B------:R-:W-:Y:S05]  /*b690*/  BRA `(.L_x_152) ;  /* 0xffffff7800e87947 */ /* 0x000fea000383ffff */
.L_x_60:
[----:B------:R-:W-:Y:S07]  /*b6a0*/  MOV R0, UR7 ;  /* 0x0000000700007c02 */ /* 0x000fee0008000f00 */
.L_x_153:
[----:B-1----:R1:W2:Y:S02]  /*b6b0*/  SYNCS.PHASECHK.TRANS64.TRYWAIT P0, [R0+URZ], R3 ;  /* 0x00000003000075a7 */ /* 0x0022a400080011ff */
[----:B--2---:R-:W-:Y:S05]  /*b6c0*/  @!P0 NANOSLEEP.SYNCS 0x989680 ;  /* 0x009896800000895d */ /* 0x004fea0003900000 */
[----:B------:R-:W2:Y:S02]  /*b6d0*/  @!P0 SYNCS.PHASECHK.TRANS64 P0, [R0+URZ], R3 ;  /* 0x00000003000085a7 */ /* 0x000ea400080010ff */
[----:B--2---:R-:W-:Y:S05]  /*b6e0*/  @!P0 BRA `(.L_x_153) ;  /* 0xfffffffc00f08947 */ /* 0x004fea000383ffff */
[----:B------:R-:W-:Y:S05]  /*b6f0*/  BRA `(.L_x_59) ;  /* 0xffffff7c00047947 */ /* 0x000fea000383ffff */
.L_x_63:
[----:B------:R-:W-:-:S07]  /*b700*/  MOV R0, UR5 ;  /* 0x0000000500007c02 */ /* 0x000fce0008000f00 */
.L_x_154:
[----:B--2---:R2:W3:Y:S02]  /*b710*/  SYNCS.PHASECHK.TRANS64.TRYWAIT P0, [R0+URZ], R3 ;  /* 0x00000003000075a7 */ /* 0x0044e400080011ff */
[----:B---3--:R-:W-:Y:S05]  /*b720*/  @!P0 NANOSLEEP.SYNCS 0x989680 ;  /* 0x009896800000895d */ /* 0x008fea0003900000 */
[----:B------:R-:W3:Y:S02]  /*b730*/  @!P0 SYNCS.PHASECHK.TRANS64 P0, [R0+URZ], R3 ;  /* 0x00000003000085a7 */ /* 0x000ee400080010ff */
[----:B---3--:R-:W-:Y:S05]  /*b740*/  @!P0 BRA `(.L_x_154) ;  /* 0xfffffffc00f08947 */ /* 0x008fea000383ffff */
[----:B------:R-:W-:Y:S05]  /*b750*/  BRA `(.L_x_155) ;  /* 0xffffff7c00b87947 */ /* 0x000fea000383ffff */
.L_x_64:
[----:B------:R-:W-:-:S07]  /*b760*/  MOV R0, UR7 ;  /* 0x0000000700007c02 */ /* 0x000fce0008000f00 */
.L_x_156:
[----:B--2---:R2:W3:Y:S02]  /*b770*/  SYNCS.PHASECHK.TRANS64.TRYWAIT P0, [R0+URZ], R3 ;  /* 0x00000003000075a7 */ /* 0x0044e400080011ff */
[----:B---3--:R-:W-:Y:S05]  /*b780*/  @!P0 NANOSLEEP.SYNCS 0x989680 ;  /* 0x009896800000895d */ /* 0x008fea0003900000 */
[----:B------:R-:W3:Y:S02]  /*b790*/  @!P0 SYNCS.PHASECHK.TRANS64 P0, [R0+URZ], R3 ;  /* 0x00000003000085a7 */ /* 0x000ee400080010ff */
[----:B---3--:R-:W-:Y:S05]  /*b7a0*/  @!P0 BRA `(.L_x_156) ;  /* 0xfffffffc00f08947 */ /* 0x008fea000383ffff */
[----:B------:R-:W-:Y:S05]  /*b7b0*/  BRA `(.L_x_157) ;  /* 0xffffff7c00c47947 */ /* 0x000fea000383ffff */
.L_x_69:
[----:B--2---:R2:W3:Y:S02]  /*b7c0*/  SYNCS.PHASECHK.TRANS64.TRYWAIT P0, [R0+URZ+0xc0], R3 ;  /* 0x0000c003000075a7 */ /* 0x0044e400080011ff */
[----:B---3--:R-:W-:Y:S05]  /*b7d0*/  @!P0 NANOSLEEP.SYNCS 0x989680 ;  /* 0x009896800000895d */ /* 0x008fea0003900000 */
[----:B------:R-:W3:Y:S02]  /*b7e0*/  @!P0 SYNCS.PHASECHK.TRANS64 P0, [R0+URZ+0xc0], R3 ;  /* 0x0000c003000085a7 */ /* 0x000ee400080010ff */
[----:B---3--:R-:W-:Y:S05]  /*b7f0*/  @!P0 BRA `(.L_x_69) ;  /* 0xfffffffc00f08947 */ /* 0x008fea000383ffff */
[----:B------:R-:W-:Y:S05]  /*b800*/  BRA `(.L_x_158) ;  /* 0xffffff8000d07947 */ /* 0x000fea000383ffff */
.L_x_72:
[----:B------:R-:W-:Y:S07]  /*b810*/  MOV R0, UR7 ;  /* 0x0000000700007c02 */ /* 0x000fee0008000f00 */
.L_x_159:
[----:B--2---:R2:W3:Y:S02]  /*b820*/  SYNCS.PHASECHK.TRANS64.TRYWAIT P0, [R0+URZ+0xb8], R3 ;  /* 0x0000b803000075a7 */ /* 0x0044e400080011ff */
[----:B---3--:R-:W-:Y:S05]  /*b830*/  @!P0 NANOSLEEP.SYNCS 0x989680 ;  /* 0x009896800000895d */ /* 0x008fea0003900000 */
[----:B------:R-:W3:Y:S02]  /*b840*/  @!P0 SYNCS.PHASECHK.TRANS64 P0, [R0+URZ+0xb8], R3 ;  /* 0x0000b803000085a7 */ /* 0x000ee400080010ff */
[----:B---3--:R-:W-:Y:S05]  /*b850*/  @!P0 BRA `(.L_x_159) ;  /* 0xfffffffc00f08947 */ /* 0x008fea000383ffff */
[----:B------:R-:W-:Y:S05]  /*b860*/  BRA `(.L_x_71) ;  /* 0xffffff8400b07947 */ /* 0x000fea000383ffff */
.L_x_75:
[----:B------:R-:W-:Y:S07]  /*b870*/  MOV R3, UR7 ;  /* 0x0000000700037c02 */ /* 0x000fee0008000f00 */
.L_x_160:
[----:B-1----:R1:W2:Y:S02]  /*b880*/  SYNCS.PHASECHK.TRANS64.TRYWAIT P0, [R3+URZ+0x90], R12 ;  /* 0x0000900c030075a7 */ /* 0x0022a400080011ff */
[----:B--2---:R-:W-:Y:S05]  /*b890*/  @!P0 NANOSLEEP.SYNCS 0x989680 ;  /* 0x009896800000895d */ /* 0x004fea0003900000 */
[----:B------:R-:W2:Y:S02]  /*b8a0*/  @!P0 SYNCS.PHASECHK.TRANS64 P0, [R3+URZ+0x90], R12 ;  /* 0x0000900c030085a7 */ /* 0x000ea400080010ff */
[----:B--2---:R-:W-:Y:S05]  /*b8b0*/  @!P0 BRA `(.L_x_160) ;  /* 0xfffffffc00f08947 */ /* 0x004fea000383ffff */
[----:B------:R-:W-:Y:S05]  /*b8c0*/  BRA `(.L_x_161) ;  /* 0xffffff8800287947 */ /* 0x000fea000383ffff */
.L_x_76:
[----:B-1----:R-:W-:Y:S07]  /*b8d0*/  MOV R3, UR7 ;  /* 0x0000000700037c02 */ /* 0x002fee0008000f00 */
.L_x_162:
[----:B-1----:R1:W2:Y:S02]  /*b8e0*/  SYNCS.PHASECHK.TRANS64.TRYWAIT P0, [R3+URZ+0x98], R12 ;  /* 0x0000980c030075a7 */ /* 0x0022a400080011ff */
[----:B--2---:R-:W-:Y:S05]  /*b8f0*/  @!P0 NANOSLEEP.SYNCS 0x989680 ;  /* 0x009896800000895d */ /* 0x004fea0003900000 */
[----:B------:R-:W2:Y:S02]  /*b900*/  @!P0 SYNCS.PHASECHK.TRANS64 P0, [R3+URZ+0x98], R12 ;  /* 0x0000980c030085a7 */ /* 0x000ea400080010ff */
[----:B--2---:R-:W-:Y:S05]  /*b910*/  @!P0 BRA `(.L_x_162) ;  /* 0xfffffffc00f08947 */ /* 0x004fea000383ffff */
[----:B------:R-:W-:Y:S05]  /*b920*/  BRA `(.L_x_163) ;  /* 0xffffff8800647947 */ /* 0x000fea000383ffff */
.L_x_77:
[----:B-1----:R-:W-:Y:S07]  /*b930*/  MOV R3, UR7 ;  /* 0x0000000700037c02 */ /* 0x002fee0008000f00 */
.L_x_164:
[----:B-1----:R1:W2:Y:S02]  /*b940*/  SYNCS.PHASECHK.TRANS64.TRYWAIT P0, [R3+URZ+0xa0], R12 ;  /* 0x0000a00c030075a7 */ /* 0x0022a400080011ff */
[----:B--2---:R-:W-:Y:S05]  /*b950*/  @!P0 NANOSLEEP.SYNCS 0x989680 ;  /* 0x009896800000895d */ /* 0x004fea0003900000 */
[----:B------:R-:W2:Y:S02]  /*b960*/  @!P0 SYNCS.PHASECHK.TRANS64 P0, [R3+URZ+0xa0], R12 ;  /* 0x0000a00c030085a7 */ /* 0x000ea400080010ff */
[----:B--2---:R-:W-:Y:S05]  /*b970*/  @!P0 BRA `(.L_x_164) ;  /* 0xfffffffc00f08947 */ /* 0x004fea000383ffff */
[----:B------:R-:W-:Y:S05]  /*b980*/  BRA `(.L_x_165) ;  /* 0xffffff8800ac7947 */ /* 0x000fea000383ffff */
.L_x_78:
[----:B------:R-:W-:Y:S07]  /*b990*/  MOV R3, UR7 ;  /* 0x0000000700037c02 */ /* 0x000fee0008000f00 */
.L_x_166:
[----:B-1----:R1:W2:Y:S02]  /*b9a0*/  SYNCS.PHASECHK.TRANS64.TRYWAIT P0, [R3+URZ+0xa8], R12 ;  /* 0x0000a80c030075a7 */ /* 0x0022a400080011ff */
[----:B--2---:R-:W-:Y:S05]  /*b9b0*/  @!P0 NANOSLEEP.SYNCS 0x989680 ;  /* 0x009896800000895d */ /* 0x004fea0003900000 */
[----:B------:R-:W2:Y:S02]  /*b9c0*/  @!P0 SYNCS.PHASECHK.TRANS64 P0, [R3+URZ+0xa8], R12 ;  /* 0x0000a80c030085a7 */ /* 0x000ea400080010ff */
[----:B--2---:R-:W-:Y:S05]  /*b9d0*/  @!P0 BRA `(.L_x_166) ;  /* 0xfffffffc00f08947 */ /* 0x004fea000383ffff */
[----:B------:R-:W-:Y:S05]  /*b9e0*/  BRA `(.L_x_167) ;  /* 0xffffff8c00347947 */ /* 0x000fea000383ffff */
.L_x_80:
[----:B------:R-:W-:-:S07]  /*b9f0*/  MOV R0, UR7 ;  /* 0x0000000700007c02 */ /* 0x000fce0008000f00 */
.L_x_168:
[----:B-1----:R1:W3:Y:S02]  /*ba00*/  SYNCS.PHASECHK.TRANS64.TRYWAIT P0, [R0+URZ+0x90], R3 ;  /* 0x00009003000075a7 */ /* 0x0022e400080011ff */
[----:B---3--:R-:W-:Y:S05]  /*ba10*/  @!P0 NANOSLEEP.SYNCS 0x989680 ;  /* 0x009896800000895d */ /* 0x008fea0003900000 */
[----:B------:R-:W3:Y:S02]  /*ba20*/  @!P0 SYNCS.PHASECHK.TRANS64 P0, [R0+URZ+0x90], R3 ;  /* 0x00009003000085a7 */ /* 0x000ee400080010ff */
[----:B---3--:R-:W-:Y:S05]  /*ba30*/  @!P0 BRA `(.L_x_168) ;  /* 0xfffffffc00f08947 */ /* 0x008fea000383ffff */
[----:B------:R-:W-:Y:S05]  /*ba40*/  BRA `(.L_x_169) ;  /* 0xffffff8c00a47947 */ /* 0x000fea000383ffff */
.L_x_81:
[----:B-1----:R-:W-:-:S07]  /*ba50*/  MOV R0, UR7 ;  /* 0x0000000700007c02 */ /* 0x002fce0008000f00 */
.L_x_170:
[----:B-1----:R1:W3:Y:S02]  /*ba60*/  SYNCS.PHASECHK.TRANS64.TRYWAIT P0, [R0+URZ+0x98], R3 ;  /* 0x00009803000075a7 */ /* 0x0022e400080011ff */
[----:B---3--:R-:W-:Y:S05]  /*ba70*/  @!P0 NANOSLEEP.SYNCS 0x989680 ;  /* 0x009896800000895d */ /* 0x008fea0003900000 */
[----:B------:R-:W3:Y:S02]  /*ba80*/  @!P0 SYNCS.PHASECHK.TRANS64 P0, [R0+URZ+0x98], R3 ;  /* 0x00009803000085a7 */ /* 0x000ee400080010ff */
[----:B---3--:R-:W-:Y:S05]  /*ba90*/  @!P0 BRA `(.L_x_170) ;  /* 0xfffffffc00f08947 */ /* 0x008fea000383ffff */
[----:B------:R-:W-:Y:S05]  /*baa0*/  BRA `(.L_x_171) ;  /* 0xffffff8c00947947 */ /* 0x000fea000383ffff */
.L_x_82:
[----:B-1----:R-:W-:-:S07]  /*bab0*/  MOV R0, UR7 ;  /* 0x0000000700007c02 */ /* 0x002fce0008000f00 */
.L_x_172:
[----:B-1----:R1:W3:Y:S02]  /*bac0*/  SYNCS.PHASECHK.TRANS64.TRYWAIT P0, [R0+URZ+0xa0], R3 ;  /* 0x0000a003000075a7 */ /* 0x0022e400080011ff */
[----:B---3--:R-:W-:Y:S05]  /*bad0*/  @!P0 NANOSLEEP.SYNCS 0x989680 ;  /* 0x009896800000895d */ /* 0x008fea0003900000 */
[----:B------:R-:W3:Y:S02]  /*bae0*/  @!P0 SYNCS.PHASECHK.TRANS64 P0, [R0+URZ+0xa0], R3 ;  /* 0x0000a003000085a7 */ /* 0x000ee400080010ff */
[----:B---3--:R-:W-:Y:S05]  /*baf0*/  @!P0 BRA `(.L_x_172) ;  /* 0xfffffffc00f08947 */ /* 0x008fea000383ffff */
[----:B------:R-:W-:Y:S05]  /*bb00*/  BRA `(.L_x_173) ;  /* 0xffffff8c00847947 */ /* 0x000fea000383ffff */
.L_x_84:
[----:B--2---:R2:W4:Y:S02]  /*bb10*/  SYNCS.PHASECHK.TRANS64.TRYWAIT P0, [R0+URZ+0xc0], R3 ;  /* 0x0000c003000075a7 */ /* 0x00452400080011ff */
[----:B----4-:R-:W-:Y:S05]  /*bb20*/  @!P0 NANOSLEEP.SYNCS 0x989680 ;  /* 0x009896800000895d */ /* 0x010fea0003900000 */
[----:B------:R-:W4:Y:S02]  /*bb30*/  @!P0 SYNCS.PHASECHK.TRANS64 P0, [R0+URZ+0xc0], R3 ;  /* 0x0000c003000085a7 */ /* 0x000f2400080010ff */
[----:B----4-:R-:W-:Y:S05]  /*bb40*/  @!P0 BRA `(.L_x_84) ;  /* 0xfffffffc00f08947 */ /* 0x010fea000383ffff */
[----:B------:R-:W-:Y:S05]  /*bb50*/  BRA `(.L_x_174) ;  /* 0xffffff90004c7947 */ /* 0x000fea000383ffff */
.L_x_95:
[----:B-1----:R1:W3:Y:S02]  /*bb60*/  SYNCS.PHASECHK.TRANS64.TRYWAIT P1, [R3+URZ+0x70], R0 ;  /* 0x00007000030075a7 */ /* 0x0022e400080211ff */
[----:B---3--:R-:W-:Y:S05]  /*bb70*/  @!P1 NANOSLEEP.SYNCS 0x989680 ;  /* 0x009896800000995d */ /* 0x008fea0003900000 */
[----:B------:R-:W3:Y:S02]  /*bb80*/  @!P1 SYNCS.PHASECHK.TRANS64 P1, [R3+URZ+0x70], R0 ;  /* 0x00007000030095a7 */ /* 0x000ee400080210ff */
[----:B---3--:R-:W-:Y:S05]  /*bb90*/  @!P1 BRA `(.L_x_95) ;  /* 0xfffffffc00f09947 */ /* 0x008fea000383ffff */
[----:B------:R-:W-:Y:S05]  /*bba0*/  BRA `(.L_x_94) ;  /* 0xffffff9c00707947 */ /* 0x000fea000383ffff */
.L_x_97:
[----:B-1----:R1:W4:Y:S02]  /*bbb0*/  SYNCS.PHASECHK.TRANS64.TRYWAIT P0, [R193+URZ+0xe0], R2 ;  /* 0x0000e002c10075a7 */ /* 0x00232400080011ff */
[----:B----4-:R-:W-:Y:S05]  /*bbc0*/  @!P0 NANOSLEEP.SYNCS 0x989680 ;  /* 0x009896800000895d */ /* 0x010fea0003900000 */
[----:B------:R-:W4:Y:S02]  /*bbd0*/  @!P0 SYNCS.PHASECHK.TRANS64 P0, [R193+URZ+0xe0], R2 ;  /* 0x0000e002c10085a7 */ /* 0x000f2400080010ff */
[----:B----4-:R-:W-:Y:S05]  /*bbe0*/  @!P0 BRA `(.L_x_97) ;  /* 0xfffffffc00f08947 */ /* 0x010fea000383ffff */
[----:B------:R-:W-:Y:S05]  /*bbf0*/  BRA `(.L_x_96) ;  /* 0xffffff9c00cc7947 */ /* 0x000fea000383ffff */
.L_x_106:
[----:B--2---:R2:W3:Y:S02]  /*bc00*/  SYNCS.PHASECHK.TRANS64.TRYWAIT P0, [R204+URZ+0x70], R3 ;  /* 0x00007003cc0075a7 */ /* 0x0044e400080011ff */
[----:B---3--:R-:W-:Y:S05]  /*bc10*/  @!P0 NANOSLEEP.SYNCS 0x989680 ;  /* 0x009896800000895d */ /* 0x008fea0003900000 */
[----:B------:R-:W3:Y:S02]  /*bc20*/  @!P0 SYNCS.PHASECHK.TRANS64 P0, [R204+URZ+0x70], R3 ;  /* 0x00007003cc0085a7 */ /* 0x000ee400080010ff */
[----:B---3--:R-:W-:Y:S05]  /*bc30*/  @!P0 BRA `(.L_x_106) ;  /* 0xfffffffc00f08947 */ /* 0x008fea000383ffff */
[----:B------:R-:W-:Y:S05]  /*bc40*/  BRA `(.L_x_105) ;  /* 0xffffffb000d87947 */ /* 0x000fea000383ffff */
.L_x_115:
[----:B--2---:R2:W3:Y:S02]  /*bc50*/  SYNCS.PHASECHK.TRANS64.TRYWAIT P0, [R0+URZ+0x70], R5 ;  /* 0x00007005000075a7 */ /* 0x0044e400080011ff */
[----:B---3--:R-:W-:Y:S05]  /*bc60*/  @!P0 NANOSLEEP.SYNCS 0x989680 ;  /* 0x009896800000895d */ /* 0x008fea0003900000 */
[----:B------:R-:W3:Y:S02]  /*bc70*/  @!P0 SYNCS.PHASECHK.TRANS64 P0, [R0+URZ+0x70], R5 ;  /* 0x00007005000085a7 */ /* 0x000ee400080010ff */
[----:B---3--:R-:W-:Y:S05]  /*bc80*/  @!P0 BRA `(.L_x_115) ;  /* 0xfffffffc00f08947 */ /* 0x008fea000383ffff */
[----:B------:R-:W-:Y:S05]  /*bc90*/  BRA `(.L_x_114) ;  /* 0xffffffc800307947 */ /* 0x000fea000383ffff */
.L_x_124:
[----:B--2---:R2:W3:Y:S02]  /*bca0*/  SYNCS.PHASECHK.TRANS64.TRYWAIT P0, [R0+URZ+0x70], R3 ;  /* 0x00007003000075a7 */ /* 0x0044e400080011ff */
[----:B---3--:R-:W-:Y:S05]  /*bcb0*/  @!P0 NANOSLEEP.SYNCS 0x989680 ;  /* 0x009896800000895d */ /* 0x008fea0003900000 */
[----:B------:R-:W3:Y:S02]  /*bcc0*/  @!P0 SYNCS.PHASECHK.TRANS64 P0, [R0+URZ+0x70], R3 ;  /* 0x00007003000085a7 */ /* 0x000ee400080010ff */
[----:B---3--:R-:W-:Y:S05]  /*bcd0*/  @!P0 BRA `(.L_x_124) ;  /* 0xfffffffc00f08947 */ /* 0x008fea000383ffff */
[----:B------:R-:W-:Y:S05]  /*bce0*/  BRA `(.L_x_123) ;  /* 0xffffffdc00947947 */ /* 0x000fea000383ffff */
        .weak           $__internal_0_$__cuda_sm10x_tcgen05_guardrail_trap_col_being_dealloced_not_returned_by_alloc
        .type           $__internal_0_$__cuda_sm10x_tcgen05_guardrail_trap_col_being_dealloced_not_returned_by_alloc,@function
        .size           $__internal_0_$__cuda_sm10x_tcgen05_guardrail_trap_col_being_dealloced_not_returned_by_alloc,($__internal_1_$__cuda_sm10x_tcgen05_guardrail_trap_phase_invalid_during_alloc - $__internal_0_$__cuda_sm10x_tcgen05_guardrail_trap_col_being_dealloced_not_returned_by_alloc)
$__internal_0_$__cuda_sm10x_tcgen05_guardrail_trap_col_being_dealloced_not_returned_by_alloc:
[----:B------:R-:W-:Y:S05]  /*bcf0*/  BPT.TRAP 0x1 ;  /* 0x000000040000795c */ /* 0x000fea0000300000 */
[----:B------:R-:W-:-:S04]  /*bd00*/  HFMA2 R3, -RZ, RZ, 0, 0 ;  /* 0x00000000ff037431 */ /* 0x000fc800000001ff */
[----:B------:R-:W-:Y:S05]  /*bd10*/  RET.REL.NODEC R2 `(_ZN7cutlass13device_kernelINS_4gemm6kernel13GemmUniversalIN4cute5tupleIJiiiiEEENS1_10collective13CollectiveMmaINS1_35MainloopSm100TmaUmmaWarpSpecializedILi7ELi2ELi2ENS5_IJNS4_1CILi1EEESB_SB_EEEEENS5_IJNSA_ILi128EEENSA_ILi256EEENSA_ILi64EEEEEENS_12float_e4m3_tENS5_IJSB_llEEESI_NS5_IJlSB_lEEENS4_8TiledMMAINS4_8MMA_AtomIJNS4_10MMA_TraitsINS4_19SM100_MMA_F8F6F4_SSEJSI_SI_fSE_SF_NS4_17integral_constantINS4_4UMMA5MajorELSR_1EEENSP_ISR_LSR_0EEENSP_INSQ_7ScaleInELSU_0EEESV_EEEEEENS4_6LayoutISC_NS5_IJNSA_ILi0EEESZ_SZ_EEEEENS5_IJNS4_10UnderscoreES12_S12_EEEEENS4_13SM90_TMA_LOADENS4_14ComposedLayoutINS4_7SwizzleILi3ELi4ELi3EEENS4_18smem_ptr_flag_bitsILi8EEENSY_INS5_IJSE_NSA_ILi8EEEEEENS5_IJSB_SE_EEEEEEEvNS4_8identityES15_NS16_INS17_ILi2ELi4ELi3EEES1A_NSY_INS5_IJS1B_SG_EEENS5_IJSG_SB_EEEEEEEvS1G_EENS_8epilogue10collective18CollectiveEpilogueINS1N_23Sm100TmaWarpSpecializedILi4ELi2ELi64ELb0ELb0EEEJSH_NS5_IJNSY_ISE_SB_EENSY_ISG_SB_EEEEESI_SK_SI_SK_NS1N_6fusion15FusionCallbacksIS1R_NS1V_17LinearCombinationISI_fSI_fLNS_15FloatRoundStyleE2EEESH_S1U_JEEENS4_5SM1004TMEM4LOAD26SM100_TMEM_LOAD_32dp32b64xES15_S1L_NS4_39AutoVectorizingCopyWithAssumedAlignmentILi128EEENS4_14SM90_TMA_STOREES1L_S26_S26_EEEvvEEEEvNT_6ParamsE) ;  /* 0xffffff4002b87950 */ /* 0x000fea0003c3ffff */
        .weak           $__internal_1_$__cuda_sm10x_tcgen05_guardrail_trap_phase_invalid_during_alloc
        .type           $__internal_1_$__cuda_sm10x_tcgen05_guardrail_trap_phase_invalid_during_alloc,@function
        .size           $__internal_1_$__cuda_sm10x_tcgen05_guardrail_trap_phase_invalid_during_alloc,($__internal_2_$__cuda_sm10x_tcgen05_guardrail_trap_unallocated_columns_being_dealloced - $__internal_1_$__cuda_sm10x_tcgen05_guardrail_trap_phase_invalid_during_alloc)
$__internal_1_$__cuda_sm10x_tcgen05_guardrail_trap_phase_invalid_during_alloc:
[----:B------:R-:W-:Y:S05]  /*bd20*/  BPT.TRAP 0x1 ;  /* 0x000000040000795c */ /* 0x000fea0000300000 */
[----:B------:R-:W-:-:S04]  /*bd30*/  MOV R3, 0x0 ;  /* 0x0000000000037802 */ /* 0x000fc80000000f00 */
[----:B------:R-:W-:Y:S05]  /*bd40*/  RET.REL.NODEC R2 `(_ZN7cutlass13device_kernelINS_4gemm6kernel13GemmUniversalIN4cute5tupleIJiiiiEEENS1_10collective13CollectiveMmaINS1_35MainloopSm100TmaUmmaWarpSpecializedILi7ELi2ELi2ENS5_IJNS4_1CILi1EEESB_SB_EEEEENS5_IJNSA_ILi128EEENSA_ILi256EEENSA_ILi64EEEEEENS_12float_e4m3_tENS5_IJSB_llEEESI_NS5_IJlSB_lEEENS4_8TiledMMAINS4_8MMA_AtomIJNS4_10MMA_TraitsINS4_19SM100_MMA_F8F6F4_SSEJSI_SI_fSE_SF_NS4_17integral_constantINS4_4UMMA5MajorELSR_1EEENSP_ISR_LSR_0EEENSP_INSQ_7ScaleInELSU_0EEESV_EEEEEENS4_6LayoutISC_NS5_IJNSA_ILi0EEESZ_SZ_EEEEENS5_IJNS4_10UnderscoreES12_S12_EEEEENS4_13SM90_TMA_LOADENS4_14ComposedLayoutINS4_7SwizzleILi3ELi4ELi3EEENS4_18smem_ptr_flag_bitsILi8EEENSY_INS5_IJSE_NSA_ILi8EEEEEENS5_IJSB_SE_EEEEEEEvNS4_8identityES15_NS16_INS17_ILi2ELi4ELi3EEES1A_NSY_INS5_IJS1B_SG_EEENS5_IJSG_SB_EEEEEEEvS1G_EENS_8epilogue10collective18CollectiveEpilogueINS1N_23Sm100TmaWarpSpecializedILi4ELi2ELi64ELb0ELb0EEEJSH_NS5_IJNSY_ISE_SB_EENSY_ISG_SB_EEEEESI_SK_SI_SK_NS1N_6fusion15FusionCallbacksIS1R_NS1V_17LinearCombinationISI_fSI_fLNS_15FloatRoundStyleE2EEESH_S1U_JEEENS4_5SM1004TMEM4LOAD26SM100_TMEM_LOAD_32dp32b64xES15_S1L_NS4_39AutoVectorizingCopyWithAssumedAlignmentILi128EEENS4_14SM90_TMA_STOREES1L_S26_S26_EEEvvEEEEvNT_6ParamsE) ;  /* 0xffffff4002ac7950 */ /* 0x000fea0003c3ffff */
        .weak           $__internal_2_$__cuda_sm10x_tcgen05_guardrail_trap_unallocated_columns_being_dealloced
        .type           $__internal_2_$__cuda_sm10x_tcgen05_guardrail_trap_unallocated_columns_being_dealloced,@function
        .size           $__internal_2_$__cuda_sm10x_tcgen05_guardrail_trap_unallocated_columns_being_dealloced,(.L_x_176 - $__internal_2_$__cuda_sm10x_tcgen05_guardrail_trap_unallocated_columns_being_dealloced)
$__internal_2_$__cuda_sm10x_tcgen05_guardrail_trap_unallocated_columns_being_dealloced:
[----:B------:R-:W-:Y:S05]  /*bd50*/  BPT.TRAP 0x1 ;  /* 0x000000040000795c */ /* 0x000fea0000300000 */
[----:B------:R-:W-:-:S04]  /*bd60*/  HFMA2 R3, -RZ, RZ, 0, 0 ;  /* 0x00000000ff037431 */ /* 0x000fc800000001ff */
[----:B------:R-:W-:Y:S05]  /*bd70*/  RET.REL.NODEC R2 `(_ZN7cutlass13device_kernelINS_4gemm6kernel13GemmUniversalIN4cute5tupleIJiiiiEEENS1_10collective13CollectiveMmaINS1_35MainloopSm100TmaUmmaWarpSpecializedILi7ELi2ELi2ENS5_IJNS4_1CILi1EEESB_SB_EEEEENS5_IJNSA_ILi128EEENSA_ILi256EEENSA_ILi64EEEEEENS_12float_e4m3_tENS5_IJSB_llEEESI_NS5_IJlSB_lEEENS4_8TiledMMAINS4_8MMA_AtomIJNS4_10MMA_TraitsINS4_19SM100_MMA_F8F6F4_SSEJSI_SI_fSE_SF_NS4_17integral_constantINS4_4UMMA5MajorELSR_1EEENSP_ISR_LSR_0EEENSP_INSQ_7ScaleInELSU_0EEESV_EEEEEENS4_6LayoutISC_NS5_IJNSA_ILi0EEESZ_SZ_EEEEENS5_IJNS4_10UnderscoreES12_S12_EEEEENS4_13SM90_TMA_LOADENS4_14ComposedLayoutINS4_7SwizzleILi3ELi4ELi3EEENS4_18smem_ptr_flag_bitsILi8EEENSY_INS5_IJSE_NSA_ILi8EEEEEENS5_IJSB_SE_EEEEEEEvNS4_8identityES15_NS16_INS17_ILi2ELi4ELi3EEES1A_NSY_INS5_IJS1B_SG_EEENS5_IJSG_SB_EEEEEEEvS1G_EENS_8epilogue10collective18CollectiveEpilogueINS1N_23Sm100TmaWarpSpecializedILi4ELi2ELi64ELb0ELb0EEEJSH_NS5_IJNSY_ISE_SB_EENSY_ISG_SB_EEEEESI_SK_SI_SK_NS1N_6fusion15FusionCallbacksIS1R_NS1V_17LinearCombinationISI_fSI_fLNS_15FloatRoundStyleE2EEESH_S1U_JEEENS4_5SM1004TMEM4LOAD26SM100_TMEM_LOAD_32dp32b64xES15_S1L_NS4_39AutoVectorizingCopyWithAssumedAlignmentILi128EEENS4_14SM90_TMA_STOREES1L_S26_S26_EEEvvEEEEvNT_6ParamsE) ;  /* 0xffffff4002a07950 */ /* 0x000fea0003c3ffff */
.L_x_175:
[----:B------:R-:W-:-:S00]  /*bd80*/  BRA `(.L_x_175) ;  /* 0xfffffffc00fc7947 */ /* 0x000fc0000383ffff */
[----:B------:R-:W-:-:S00]  /*bd90*/  NOP ;  /* 0x0000000000007918 */ /* 0x000fc00000000000 */
        /* <DEDUP_REMOVED lines=14> */
.L_x_176:


//--------------------- .nv.global.init           --------------------------
	.section	.nv.global.init,"aw",@progbits
.nv.global.init:
	.type		$str$27,@object
	.size		$str$27,($str$28 - $str$27)
$str$27:
        /*0000*/ 	.byte	0x28, 0x61, 0x64, 0x64, 0x72, 0x65, 0x73, 0x73, 0x20, 0x26, 0x20, 0x6d, 0x61, 0x73, 0x6b, 0x29
        /*0010*/ 	.byte	0x20, 0x3d, 0x3d, 0x20, 0x30, 0x00
	.type		$str$28,@object
	.size		$str$28,($str$26 - $str$28)
$str$28:
        /*0016*/ 	.byte	0x2f, 0x74, 0x6d, 0x70, 0x2f, 0x63, 0x75, 0x74, 0x6c, 0x61, 0x73, 0x73, 0x5f, 0x73, 0x77, 0x65
        /*0026*/ 	.byte	0x65, 0x70, 0x5f, 0x73, 0x72, 0x63, 0x2f, 0x69, 0x6e, 0x63, 0x6c, 0x75, 0x64, 0x65, 0x2f, 0x63
        /*0036*/ 	.byte	0x75, 0x74, 0x65, 0x2f, 0x70, 0x6f, 0x69, 0x6e, 0x74, 0x65, 0x72, 0x5f, 0x66, 0x6c, 0x61, 0x67
        /*0046*/ 	.byte	0x67, 0x65, 0x64, 0x2e, 0x68, 0x70, 0x70, 0x00
	.type		$str$26,@object
	.size		$str$26,($str$25 - $str$26)
$str$26:
        /*004e*/ 	.byte	0x2f, 0x74, 0x6d, 0x70, 0x2f, 0x63, 0x75, 0x74, 0x6c, 0x61, 0x73, 0x73, 0x5f, 0x73, 0x77, 0x65
        /*005e*/ 	.byte	0x65, 0x70, 0x5f, 0x73, 0x72, 0x63, 0x2f, 0x69, 0x6e, 0x63, 0x6c, 0x75, 0x64, 0x65, 0x2f, 0x63
        /*006e*/ 	.byte	0x75, 0x74, 0x65, 0x2f, 0x61, 0x74, 0x6f, 0x6d, 0x2f, 0x63, 0x6f, 0x70, 0x79, 0x5f, 0x74, 0x72
        /*007e*/ 	.byte	0x61, 0x69, 0x74, 0x73, 0x5f, 0x73, 0x6d, 0x31, 0x30, 0x30, 0x2e, 0x68, 0x70, 0x70, 0x00
	.type		$str$25,@object
	.size		$str$25,(__unnamed_1 - $str$25)
$str$25:
        /*008d*/ 	.byte	0x28, 0x28, 0x75, 0x69, 0x6e, 0x74, 0x33, 0x32, 0x5f, 0x74, 0x28, 0x74, 0x68, 0x72, 0x65, 0x61
        /*009d*/ 	.byte	0x64, 0x49, 0x64, 0x78, 0x2e, 0x78, 0x29, 0x20, 0x2f, 0x20, 0x33, 0x32, 0x29, 0x20, 0x25, 0x20
        /*00ad*/ 	.byte	0x34, 0x29, 0x20, 0x3d, 0x3d, 0x20, 0x28, 0x28, 0x28, 0x74, 0x6d, 0x65, 0x6d, 0x5f, 0x61, 0x64
        /*00bd*/ 	.byte	0x64, 0x72, 0x20, 0x3e, 0x3e, 0x20, 0x31, 0x36, 0x29, 0x20, 0x2f, 0x20, 0x33, 0x32, 0x29, 0x20
        /*00cd*/ 	.byte	0x25, 0x20, 0x34, 0x29, 0x00
	.type		__unnamed_1,@object
	.size		__unnamed_1,(__unnamed_2 - __unnamed_1)
__unnamed_1:
        /*00d2*/ 	.byte	0x61, 0x75, 0x74, 0x6f, 0x20, 0x63, 0x75, 0x74, 0x65, 0x3a, 0x3a, 0x61, 0x73, 0x5f, 0x70, 0x6f
        /* <DEDUP_REMOVED lines=24> */
        /*0262*/ 	.byte	0x43, 0x3c, 0x38, 0x31, 0x39, 0x32, 0x3e, 0x3e, 0x3e, 0x3e, 0x5d, 0x00
	.type		__unnamed_2,@object
	.size		__unnamed_2,(__unnamed_3 - __unnamed_2)
__unnamed_2:
        /* <DEDUP_REMOVED lines=26> */
	.type		__unnamed_3,@object
	.size		__unnamed_3,(.L_3 - __unnamed_3)
__unnamed_3:
        /* <DEDUP_REMOVED lines=42> */
        /*06aa*/ 	.byte	0x3e, 0x3e, 0x3e, 0x3e, 0x5d, 0x00
.L_3:


//--------------------- .nv.shared._ZN7cutlass13device_kernelINS_4gemm6kernel13GemmUniversalIN4cute5tupleIJiiiiEEENS1_10collective13CollectiveMmaINS1_35MainloopSm100TmaUmmaWarpSpecializedILi7ELi2ELi2ENS5_IJNS4_1CILi1EEESB_SB_EEEEENS5_IJNSA_ILi128EEENSA_ILi256EEENSA_ILi64EEEEEENS_12float_e4m3_tENS5_IJSB_llEEESI_NS5_IJlSB_lEEENS4_8TiledMMAINS4_8MMA_AtomIJNS4_10MMA_TraitsINS4_19SM100_MMA_F8F6F4_SSEJSI_SI_fSE_SF_NS4_17integral_constantINS4_4UMMA5MajorELSR_1EEENSP_ISR_LSR_0EEENSP_INSQ_7ScaleInELSU_0EEESV_EEEEEENS4_6LayoutISC_NS5_IJNSA_ILi0EEESZ_SZ_EEEEENS5_IJNS4_10UnderscoreES12_S12_EEEEENS4_13SM90_TMA_LOADENS4_14ComposedLayoutINS4_7SwizzleILi3ELi4ELi3EEENS4_18smem_ptr_flag_bitsILi8EEENSY_INS5_IJSE_NSA_ILi8EEEEEENS5_IJSB_SE_EEEEEEEvNS4_8identityES15_NS16_INS17_ILi2ELi4ELi3EEES1A_NSY_INS5_IJS1B_SG_EEENS5_IJSG_SB_EEEEEEEvS1G_EENS_8epilogue10collective18CollectiveEpilogueINS1N_23Sm100TmaWarpSpecializedILi4ELi2ELi64ELb0ELb0EEEJSH_NS5_IJNSY_ISE_SB_EENSY_ISG_SB_EEEEESI_SK_SI_SK_NS1N_6fusion15FusionCallbacksIS1R_NS1V_17LinearCombinationISI_fSI_fLNS_15FloatRoundStyleE2EEESH_S1U_JEEENS4_5SM1004TMEM4LOAD26SM100_TMEM_LOAD_32dp32b64xES15_S1L_NS4_39AutoVectorizingCopyWithAssumedAlignmentILi128EEENS4_14SM90_TMA_STOREES1L_S26_S26_EEEvvEEEEvNT_6ParamsE --------------------------
	.section	.nv.shared._ZN7cutlass13device_kernelINS_4gemm6kernel13GemmUniversalIN4cute5tupleIJiiiiEEENS1_10collective13CollectiveMmaINS1_35MainloopSm100TmaUmmaWarpSpecializedILi7ELi2ELi2ENS5_IJNS4_1CILi1EEESB_SB_EEEEENS5_IJNSA_ILi128EEENSA_ILi256EEENSA_ILi64EEEEEENS_12float_e4m3_tENS5_IJSB_llEEESI_NS5_IJlSB_lEEENS4_8TiledMMAINS4_8MMA_AtomIJNS4_10MMA_TraitsINS4_19SM100_MMA_F8F6F4_SSEJSI_SI_fSE_SF_NS4_17integral_constantINS4_4UMMA5MajorELSR_1EEENSP_ISR_LSR_0EEENSP_INSQ_7ScaleInELSU_0EEESV_EEEEEENS4_6LayoutISC_NS5_IJNSA_ILi0EEESZ_SZ_EEEEENS5_IJNS4_10UnderscoreES12_S12_EEEEENS4_13SM90_TMA_LOADENS4_14ComposedLayoutINS4_7SwizzleILi3ELi4ELi3EEENS4_18smem_ptr_flag_bitsILi8EEENSY_INS5_IJSE_NSA_ILi8EEEEEENS5_IJSB_SE_EEEEEEEvNS4_8identityES15_NS16_INS17_ILi2ELi4ELi3EEES1A_NSY_INS5_IJS1B_SG_EEENS5_IJSG_SB_EEEEEEEvS1G_EENS_8epilogue10collective18CollectiveEpilogueINS1N_23Sm100TmaWarpSpecializedILi4ELi2ELi64ELb0ELb0EEEJSH_NS5_IJNSY_ISE_SB_EENSY_ISG_SB_EEEEESI_SK_SI_SK_NS1N_6fusion15FusionCallbacksIS1R_NS1V_17LinearCombinationISI_fSI_fLNS_15FloatRoundStyleE2EEESH_S1U_JEEENS4_5SM1004TMEM4LOAD26SM100_TMEM_LOAD_32dp32b64xES15_S1L_NS4_39AutoVectorizingCopyWithAssumedAlignmentILi128EEENS4_14SM90_TMA_STOREES1L_S26_S26_EEEvvEEEEvNT_6ParamsE,"aw",@nobits
	.sectionflags	@""
	.align	16
	.zero		1024


//--------------------- .nv.shared.reserved.0     --------------------------
	.section	.nv.shared.reserved.0,"aw",@nobits
	.weak		__nv_reservedSMEM_offset_0_alias
	.size		__nv_reservedSMEM_offset_0_alias, 0, 64
	.other		__nv_reservedSMEM_offset_0_alias,@"STO_CUDA_RESERVED_SHARED STV_DEFAULT"
__nv_reservedSMEM_offset_0_alias:
	.zero		0
.nv.shared.reserved.0:
	.zero		64
	.weak		__nv_reservedSMEM_tcgen05_partition
	.type		__nv_reservedSMEM_tcgen05_partition,@object
	.size		__nv_reservedSMEM_tcgen05_partition,(.L_0 - __nv_reservedSMEM_tcgen05_partition)
__nv_reservedSMEM_tcgen05_partition:
	.zero		32
.L_0:


//--------------------- .nv.global                --------------------------
	.section	.nv.global,"aw",@nobits
.nv.global:
	.type		_ZN40_INTERNAL_8b9a9b3f_4_k_cu_77de0f88_260084cute1_E,@object
	.size		_ZN40_INTERNAL_8b9a9b3f_4_k_cu_77de0f88_260084cute1_E,(_ZN40_INTERNAL_8b9a9b3f_4_k_cu_77de0f88_260084cuda3std3__45__cpo6cbeginE - _ZN40_INTERNAL_8b9a9b3f_4_k_cu_77de0f88_260084cute1_E)
_ZN40_INTERNAL_8b9a9b3f_4_k_cu_77de0f88_260084cute1_E:
	.zero		1
	.type		_ZN40_INTERNAL_8b9a9b3f_4_k_cu_77de0f88_260084cuda3std3__45__cpo6cbeginE,@object
	.size		_ZN40_INTERNAL_8b9a9b3f_4_k_cu_77de0f88_260084cuda3std3__45__cpo6cbeginE,(_ZN40_INTERNAL_8b9a9b3f_4_k_cu_77de0f88_260084cuda3std3__48in_placeE - _ZN40_INTERNAL_8b9a9b3f_4_k_cu_77de0f88_260084cuda3std3__45__cpo6cbeginE)
_ZN40_INTERNAL_8b9a9b3f_4_k_cu_77de0f88_260084cuda3std3__45__cpo6cbeginE:
	.zero		1
	.type		_ZN40_INTERNAL_8b9a9b3f_4_k_cu_77de0f88_260084cuda3std3__48in_placeE,@object
	.size		_ZN40_INTERNAL_8b9a9b3f_4_k_cu_77de0f88_260084cuda3std3__48in_placeE,(_ZN40_INTERNAL_8b9a9b3f_4_k_cu_77de0f88_260084cuda3std6ranges3__45__cpo9iter_moveE - _ZN40_INTERNAL_8b9a9b3f_4_k_cu_77de0f88_260084cuda3std3__48in_placeE)
_ZN40_INTERNAL_8b9a9b3f_4_k_cu_77de0f88_260084cuda3std3__48in_placeE:
	.zero		1
	.type		_ZN40_INTERNAL_8b9a9b3f_4_k_cu_77de0f88_260084cuda3std6ranges3__45__cpo9iter_moveE,@object
	.size		_ZN40_INTERNAL_8b9a9b3f_4_k_cu_77de0f88_260084cuda3std6ranges3__45__cpo9iter_moveE,(_ZN40_INTERNAL_8b9a9b3f_4_k_cu_77de0f88_260084cuda3std3__45__cpo5beginE - _ZN40_INTERNAL_8b9a9b3f_4_k_cu_77de0f88_260084cuda3std6ranges3__45__cpo9iter_moveE)
_ZN40_INTERNAL_8b9a9b3f_4_k_cu_77de0f88_260084cuda3std6ranges3__45__cpo9iter_moveE:
	.zero		1
	.type		_ZN40_INTERNAL_8b9a9b3f_4_k_cu_77de0f88_260084cuda3std3__45__cpo5beginE,@object
	.size		_ZN40_INTERNAL_8b9a9b3f_4_k_cu_77de0f88_260084cuda3std3__45__cpo5beginE,(_ZN40_INTERNAL_8b9a9b3f_4_k_cu_77de0f88_260084cuda3std3__442_GLOBAL__N__8b9a9b3f_4_k_cu_77de0f88_260086ignoreE - _ZN40_INTERNAL_8b9a9b3f_4_k_cu_77de0f88_260084cuda3std3__45__cpo5beginE)
_ZN40_INTERNAL_8b9a9b3f_4_k_cu_77de0f88_260084cuda3std3__45__cpo5beginE:
	.zero		1
	.type		_ZN40_INTERNAL_8b9a9b3f_4_k_cu_77de0f88_260084cuda3std3__442_GLOBAL__N__8b9a9b3f_4_k_cu_77de0f88_260086ignoreE,@object
	.size		_ZN40_INTERNAL_8b9a9b3f_4_k_cu_77de0f88_260084cuda3std3__442_GLOBAL__N__8b9a9b3f_4_k_cu_77de0f88_260086ignoreE,(_ZN40_INTERNAL_8b9a9b3f_4_k_cu_77de0f88_260084cute7productE - _ZN40_INTERNAL_8b9a9b3f_4_k_cu_77de0f88_260084cuda3std3__442_GLOBAL__N__8b9a9b3f_4_k_cu_77de0f88_260086ignoreE)
_ZN40_INTERNAL_8b9a9b3f_4_k_cu_77de0f88_260084cuda3std3__442_GLOBAL__N__8b9a9b3f_4_k_cu_77de0f88_260086ignoreE:
	.zero		1
	.type		_ZN40_INTERNAL_8b9a9b3f_4_k_cu_77de0f88_260084cute7productE,@object
	.size		_ZN40_INTERNAL_8b9a9b3f_4_k_cu_77de0f88_260084cute7productE,(_ZN40_INTERNAL_8b9a9b3f_4_k_cu_77de0f88_260084cuda3std3__45__cpo3endE - _ZN40_INTERNAL_8b9a9b3f_4_k_cu_77de0f88_260084cute7productE)
_ZN40_INTERNAL_8b9a9b3f_4_k_cu_77de0f88_260084cute7productE:
	.zero		1
	.type		_ZN40_INTERNAL_8b9a9b3f_4_k_cu_77de0f88_260084cuda3std3__45__cpo3endE,@object
	.size		_ZN40_INTERNAL_8b9a9b3f_4_k_cu_77de0f88_260084cuda3std3__45__cpo3endE,(_ZN40_INTERNAL_8b9a9b3f_4_k_cu_77de0f88_260084cuda3std3__419piecewise_constructE - _ZN40_INTERNAL_8b9a9b3f_4_k_cu_77de0f88_260084cuda3std3__45__cpo3endE)
_ZN40_INTERNAL_8b9a9b3f_4_k_cu_77de0f88_260084cuda3std3__45__cpo3endE:
	.zero		1
	.type		_ZN40_INTERNAL_8b9a9b3f_4_k_cu_77de0f88_260084cuda3std3__419piecewise_constructE,@object
	.size		_ZN40_INTERNAL_8b9a9b3f_4_k_cu_77de0f88_260084cuda3std3__419piecewise_constructE,(_ZN40_INTERNAL_8b9a9b3f_4_k_cu_77de0f88_260084cuda3std3__45__cpo4cendE - _ZN40_INTERNAL_8b9a9b3f_4_k_cu_77de0f88_260084cuda3std3__419piecewise_constructE)
_ZN40_INTERNAL_8b9a9b3f_4_k_cu_77de0f88_260084cuda3std3__419piecewise_constructE:
	.zero		1
	.type		_ZN40_INTERNAL_8b9a9b3f_4_k_cu_77de0f88_260084cuda3std3__45__cpo4cendE,@object
	.size		_ZN40_INTERNAL_8b9a9b3f_4_k_cu_77de0f88_260084cuda3std3__45__cpo4cendE,(_ZN40_INTERNAL_8b9a9b3f_4_k_cu_77de0f88_260084cuda3std6ranges3__45__cpo4swapE - _ZN40_INTERNAL_8b9a9b3f_4_k_cu_77de0f88_260084cuda3std3__45__cpo4cendE)
_ZN40_INTERNAL_8b9a9b3f_4_k_cu_77de0f88_260084cuda3std3__45__cpo4cendE:
	.zero		1
	.type		_ZN40_INTERNAL_8b9a9b3f_4_k_cu_77de0f88_260084cuda3std6ranges3__45__cpo4swapE,@object
	.size		_ZN40_INTERNAL_8b9a9b3f_4_k_cu_77de0f88_260084cuda3std6ranges3__45__cpo4swapE,(.L_11 - _ZN40_INTERNAL_8b9a9b3f_4_k_cu_77de0f88_260084cuda3std6ranges3__45__cpo4swapE)
_ZN40_INTERNAL_8b9a9b3f_4_k_cu_77de0f88_260084cuda3std6ranges3__45__cpo4swapE:
	.zero		1
.L_11:


//--------------------- .nv.constant0._ZN7cutlass13device_kernelINS_4gemm6kernel13GemmUniversalIN4cute5tupleIJiiiiEEENS1_10collective13CollectiveMmaINS1_35MainloopSm100TmaUmmaWarpSpecializedILi7ELi2ELi2ENS5_IJNS4_1CILi1EEESB_SB_EEEEENS5_IJNSA_ILi128EEENSA_ILi256EEENSA_ILi64EEEEEENS_12float_e4m3_tENS5_IJSB_llEEESI_NS5_IJlSB_lEEENS4_8TiledMMAINS4_8MMA_AtomIJNS4_10MMA_TraitsINS4_19SM100_MMA_F8F6F4_SSEJSI_SI_fSE_SF_NS4_17integral_constantINS4_4UMMA5MajorELSR_1EEENSP_ISR_LSR_0EEENSP_INSQ_7ScaleInELSU_0EEESV_EEEEEENS4_6LayoutISC_NS5_IJNSA_ILi0EEESZ_SZ_EEEEENS5_IJNS4_10UnderscoreES12_S12_EEEEENS4_13SM90_TMA_LOADENS4_14ComposedLayoutINS4_7SwizzleILi3ELi4ELi3EEENS4_18smem_ptr_flag_bitsILi8EEENSY_INS5_IJSE_NSA_ILi8EEEEEENS5_IJSB_SE_EEEEEEEvNS4_8identityES15_NS16_INS17_ILi2ELi4ELi3EEES1A_NSY_INS5_IJS1B_SG_EEENS5_IJSG_SB_EEEEEEEvS1G_EENS_8epilogue10collective18CollectiveEpilogueINS1N_23Sm100TmaWarpSpecializedILi4ELi2ELi64ELb0ELb0EEEJSH_NS5_IJNSY_ISE_SB_EENSY_ISG_SB_EEEEESI_SK_SI_SK_NS1N_6fusion15FusionCallbacksIS1R_NS1V_17LinearCombinationISI_fSI_fLNS_15FloatRoundStyleE2EEESH_S1U_JEEENS4_5SM1004TMEM4LOAD26SM100_TMEM_LOAD_32dp32b64xES15_S1L_NS4_39AutoVectorizingCopyWithAssumedAlignmentILi128EEENS4_14SM90_TMA_STOREES1L_S26_S26_EEEvvEEEEvNT_6ParamsE --------------------------
	.section	.nv.constant0._ZN7cutlass13device_kernelINS_4gemm6kernel13GemmUniversalIN4cute5tupleIJiiiiEEENS1_10collective13CollectiveMmaINS1_35MainloopSm100TmaUmmaWarpSpecializedILi7ELi2ELi2ENS5_IJNS4_1CILi1EEESB_SB_EEEEENS5_IJNSA_ILi128EEENSA_ILi256EEENSA_ILi64EEEEEENS_12float_e4m3_tENS5_IJSB_llEEESI_NS5_IJlSB_lEEENS4_8TiledMMAINS4_8MMA_AtomIJNS4_10MMA_TraitsINS4_19SM100_MMA_F8F6F4_SSEJSI_SI_fSE_SF_NS4_17integral_constantINS4_4UMMA5MajorELSR_1EEENSP_ISR_LSR_0EEENSP_INSQ_7ScaleInELSU_0EEESV_EEEEEENS4_6LayoutISC_NS5_IJNSA_ILi0EEESZ_SZ_EEEEENS5_IJNS4_10UnderscoreES12_S12_EEEEENS4_13SM90_TMA_LOADENS4_14ComposedLayoutINS4_7SwizzleILi3ELi4ELi3EEENS4_18smem_ptr_flag_bitsILi8EEENSY_INS5_IJSE_NSA_ILi8EEEEEENS5_IJSB_SE_EEEEEEEvNS4_8identityES15_NS16_INS17_ILi2ELi4ELi3EEES1A_NSY_INS5_IJS1B_SG_EEENS5_IJSG_SB_EEEEEEEvS1G_EENS_8epilogue10collective18CollectiveEpilogueINS1N_23Sm100TmaWarpSpecializedILi4ELi2ELi64ELb0ELb0EEEJSH_NS5_IJNSY_ISE_SB_EENSY_ISG_SB_EEEEESI_SK_SI_SK_NS1N_6fusion15FusionCallbacksIS1R_NS1V_17LinearCombinationISI_fSI_fLNS_15FloatRoundStyleE2EEESH_S1U_JEEENS4_5SM1004TMEM4LOAD26SM100_TMEM_LOAD_32dp32b64xES15_S1L_NS4_39AutoVectorizingCopyWithAssumedAlignmentILi128EEENS4_14SM90_TMA_STOREES1L_S26_S26_EEEvvEEEEvNT_6ParamsE,"a",@progbits
	.sectionflags	@""
	.align	4
.nv.constant0._ZN7cutlass13device_kernelINS_4gemm6kernel13GemmUniversalIN4cute5tupleIJiiiiEEENS1_10collective13CollectiveMmaINS1_35MainloopSm100TmaUmmaWarpSpecializedILi7ELi2ELi2ENS5_IJNS4_1CILi1EEESB_SB_EEEEENS5_IJNSA_ILi128EEENSA_ILi256EEENSA_ILi64EEEEEENS_12float_e4m3_tENS5_IJSB_llEEESI_NS5_IJlSB_lEEENS4_8TiledMMAINS4_8MMA_AtomIJNS4_10MMA_TraitsINS4_19SM100_MMA_F8F6F4_SSEJSI_SI_fSE_SF_NS4_17integral_constantINS4_4UMMA5MajorELSR_1EEENSP_ISR_LSR_0EEENSP_INSQ_7ScaleInELSU_0EEESV_EEEEEENS4_6LayoutISC_NS5_IJNSA_ILi0EEESZ_SZ_EEEEENS5_IJNS4_10UnderscoreES12_S12_EEEEENS4_13SM90_TMA_LOADENS4_14ComposedLayoutINS4_7SwizzleILi3ELi4ELi3EEENS4_18smem_ptr_flag_bitsILi8EEENSY_INS5_IJSE_NSA_ILi8EEEEEENS5_IJSB_SE_EEEEEEEvNS4_8identityES15_NS16_INS17_ILi2ELi4ELi3EEES1A_NSY_INS5_IJS1B_SG_EEENS5_IJSG_SB_EEEEEEEvS1G_EENS_8epilogue10collective18CollectiveEpilogueINS1N_23Sm100TmaWarpSpecializedILi4ELi2ELi64ELb0ELb0EEEJSH_NS5_IJNSY_ISE_SB_EENSY_ISG_SB_EEEEESI_SK_SI_SK_NS1N_6fusion15FusionCallbacksIS1R_NS1V_17LinearCombinationISI_fSI_fLNS_15FloatRoundStyleE2EEESH_S1U_JEEENS4_5SM1004TMEM4LOAD26SM100_TMEM_LOAD_32dp32b64xES15_S1L_NS4_39AutoVectorizingCopyWithAssumedAlignmentILi128EEENS4_14SM90_TMA_STOREES1L_S26_S26_EEEvvEEEEvNT_6ParamsE:
	.zero		2944


//--------------------- SYMBOLS --------------------------

	.type		.nv.reservedSmem.offset0,@object
	.size		.nv.reservedSmem.offset0,0x4
	.type		.nv.reservedSmem.cap,@object
	.size		.nv.reservedSmem.cap,0x4
	.type		__assertfail,@function
